//
// Generated by NVIDIA NVVM Compiler
//
// Compiler Build ID: CL-36424714
// Cuda compilation tools, release 13.0, V13.0.88
// Based on NVVM 20.0.0
//

.version 9.0
.target sm_100
.address_size 64

	// .globl	_Z17Bool_andor_kernelILi128ELi8ELi128ELi8ELi8ELb0EEvPbS0_S0_iii
// _ZZ17Bool_andor_kernelILi128ELi8ELi128ELi8ELi8ELb0EEvPbS0_S0_iiiE2As has been demoted
// _ZZ17Bool_andor_kernelILi128ELi8ELi128ELi8ELi8ELb0EEvPbS0_S0_iiiE2Bs has been demoted

.visible .entry _Z17Bool_andor_kernelILi128ELi8ELi128ELi8ELi8ELb0EEvPbS0_S0_iii(
	.param .u64 .ptr .align 1 _Z17Bool_andor_kernelILi128ELi8ELi128ELi8ELi8ELb0EEvPbS0_S0_iii_param_0,
	.param .u64 .ptr .align 1 _Z17Bool_andor_kernelILi128ELi8ELi128ELi8ELi8ELb0EEvPbS0_S0_iii_param_1,
	.param .u64 .ptr .align 1 _Z17Bool_andor_kernelILi128ELi8ELi128ELi8ELi8ELb0EEvPbS0_S0_iii_param_2,
	.param .u32 _Z17Bool_andor_kernelILi128ELi8ELi128ELi8ELi8ELb0EEvPbS0_S0_iii_param_3,
	.param .u32 _Z17Bool_andor_kernelILi128ELi8ELi128ELi8ELi8ELb0EEvPbS0_S0_iii_param_4,
	.param .u32 _Z17Bool_andor_kernelILi128ELi8ELi128ELi8ELi8ELb0EEvPbS0_S0_iii_param_5
)
{
	.reg .pred 	%p<226>;
	.reg .b16 	%rs<185>;
	.reg .b32 	%r<205>;
	.reg .b64 	%rd<96>;
	// demoted variable
	.shared .align 1 .b8 _ZZ17Bool_andor_kernelILi128ELi8ELi128ELi8ELi8ELb0EEvPbS0_S0_iiiE2As[1024];
	// demoted variable
	.shared .align 1 .b8 _ZZ17Bool_andor_kernelILi128ELi8ELi128ELi8ELi8ELb0EEvPbS0_S0_iiiE2Bs[1024];
	ld.param.u64 	%rd13, [_Z17Bool_andor_kernelILi128ELi8ELi128ELi8ELi8ELb0EEvPbS0_S0_iii_param_0];
	ld.param.u64 	%rd14, [_Z17Bool_andor_kernelILi128ELi8ELi128ELi8ELi8ELb0EEvPbS0_S0_iii_param_1];
	ld.param.u64 	%rd15, [_Z17Bool_andor_kernelILi128ELi8ELi128ELi8ELi8ELb0EEvPbS0_S0_iii_param_2];
	ld.param.u32 	%r65, [_Z17Bool_andor_kernelILi128ELi8ELi128ELi8ELi8ELb0EEvPbS0_S0_iii_param_3];
	ld.param.u32 	%r66, [_Z17Bool_andor_kernelILi128ELi8ELi128ELi8ELi8ELb0EEvPbS0_S0_iii_param_4];
	ld.param.u32 	%r67, [_Z17Bool_andor_kernelILi128ELi8ELi128ELi8ELi8ELb0EEvPbS0_S0_iii_param_5];
	cvta.to.global.u64 	%rd1, %rd13;
	cvta.to.global.u64 	%rd2, %rd14;
	cvta.to.global.u64 	%rd3, %rd15;
	mov.u32 	%r1, %tid.y;
	mov.u32 	%r2, %tid.x;
	and.b32  	%r195, %r2, 7;
	setp.lt.s32 	%p3, %r67, 1;
	@%p3 bra 	$L__BB0_41;
	shl.b32 	%r69, %r1, 4;
	add.s32 	%r70, %r69, %r2;
	shr.u32 	%r71, %r70, 7;
	and.b32  	%r72, %r70, 127;
	shr.u32 	%r73, %r70, 3;
	mov.u32 	%r74, %ctaid.x;
	shl.b32 	%r75, %r74, 7;
	or.b32  	%r4, %r72, %r75;
	mov.u32 	%r76, %nctaid.x;
	add.s32 	%r77, %r76, -1;
	setp.eq.s32 	%p4, %r74, %r77;
	mov.u32 	%r78, %ctaid.y;
	mov.u32 	%r80, %nctaid.y;
	add.s32 	%r82, %r80, -1;
	setp.eq.s32 	%p5, %r78, %r82;
	or.pred  	%p1, %p4, %p5;
	shl.b32 	%r83, %r78, 7;
	add.s32 	%r5, %r73, %r83;
	mov.u32 	%r84, _ZZ17Bool_andor_kernelILi128ELi8ELi128ELi8ELi8ELb0EEvPbS0_S0_iiiE2As;
	add.s32 	%r6, %r84, %r70;
	and.b32  	%r85, %r70, 32760;
	or.b32  	%r86, %r85, %r195;
	mov.u32 	%r87, _ZZ17Bool_andor_kernelILi128ELi8ELi128ELi8ELi8ELb0EEvPbS0_S0_iiiE2Bs;
	add.s32 	%r7, %r87, %r86;
	shl.b32 	%r88, %r67, 5;
	shl.b32 	%r89, %r67, 6;
	add.s32 	%r8, %r5, 96;
	add.s32 	%r90, %r71, 2;
	mad.lo.s32 	%r91, %r65, %r90, %r75;
	add.s32 	%r204, %r91, %r72;
	shl.b32 	%r10, %r65, 3;
	add.s32 	%r203, %r71, 4;
	mad.lo.s32 	%r92, %r65, %r203, %r75;
	add.s32 	%r202, %r92, %r72;
	add.s32 	%r93, %r71, 6;
	mad.lo.s32 	%r94, %r65, %r93, %r75;
	add.s32 	%r201, %r94, %r72;
	mad.lo.s32 	%r95, %r65, %r71, %r75;
	add.s32 	%r200, %r95, %r72;
	mad.lo.s32 	%r196, %r5, %r67, %r195;
	add.s32 	%r198, %r196, %r89;
	add.s32 	%r199, %r198, %r88;
	add.s32 	%r197, %r196, %r88;
	mov.b32 	%r194, 4;
	not.pred 	%p18, %p1;
$L__BB0_2:
	@%p1 bra 	$L__BB0_3;
	bra.uni 	$L__BB0_5;
$L__BB0_3:
	setp.ge.s32 	%p6, %r4, %r65;
	add.s32 	%r96, %r203, -4;
	setp.ge.s32 	%p7, %r96, %r67;
	mov.b16 	%rs177, 1;
	or.pred  	%p8, %p6, %p7;
	@%p8 bra 	$L__BB0_6;
	cvt.s64.s32 	%rd18, %r200;
	add.s64 	%rd19, %rd1, %rd18;
	ld.global.nc.u8 	%rs21, [%rd19];
	cvt.u16.u8 	%rs177, %rs21;
	bra.uni 	$L__BB0_6;
$L__BB0_5:
	cvt.s64.s32 	%rd16, %r200;
	add.s64 	%rd17, %rd1, %rd16;
	ld.global.nc.u8 	%rs19, [%rd17];
	cvt.u16.u8 	%rs177, %rs19;
$L__BB0_6:
	st.shared.u8 	[%r6], %rs177;
	@%p1 bra 	$L__BB0_8;
	cvt.s64.s32 	%rd20, %r204;
	add.s64 	%rd21, %rd1, %rd20;
	ld.global.nc.u8 	%rs22, [%rd21];
	cvt.u16.u8 	%rs23, %rs22;
	st.shared.u8 	[%r6+256], %rs23;
	bra.uni 	$L__BB0_11;
$L__BB0_8:
	setp.ge.s32 	%p9, %r4, %r65;
	add.s32 	%r97, %r203, -2;
	setp.ge.s32 	%p10, %r97, %r67;
	mov.b16 	%rs178, 1;
	or.pred  	%p11, %p9, %p10;
	@%p11 bra 	$L__BB0_10;
	cvt.s64.s32 	%rd22, %r204;
	add.s64 	%rd23, %rd1, %rd22;
	ld.global.nc.u8 	%rs25, [%rd23];
	cvt.u16.u8 	%rs178, %rs25;
$L__BB0_10:
	st.shared.u8 	[%r6+256], %rs178;
$L__BB0_11:
	@%p1 bra 	$L__BB0_13;
	cvt.s64.s32 	%rd24, %r202;
	add.s64 	%rd25, %rd1, %rd24;
	ld.global.nc.u8 	%rs26, [%rd25];
	cvt.u16.u8 	%rs27, %rs26;
	st.shared.u8 	[%r6+512], %rs27;
	bra.uni 	$L__BB0_16;
$L__BB0_13:
	setp.ge.s32 	%p12, %r4, %r65;
	setp.ge.s32 	%p13, %r203, %r67;
	mov.b16 	%rs179, 1;
	or.pred  	%p14, %p12, %p13;
	@%p14 bra 	$L__BB0_15;
	cvt.s64.s32 	%rd26, %r202;
	add.s64 	%rd27, %rd1, %rd26;
	ld.global.nc.u8 	%rs29, [%rd27];
	cvt.u16.u8 	%rs179, %rs29;
$L__BB0_15:
	st.shared.u8 	[%r6+512], %rs179;
$L__BB0_16:
	@%p1 bra 	$L__BB0_18;
	cvt.s64.s32 	%rd28, %r201;
	add.s64 	%rd29, %rd1, %rd28;
	ld.global.nc.u8 	%rs30, [%rd29];
	cvt.u16.u8 	%rs31, %rs30;
	st.shared.u8 	[%r6+768], %rs31;
	bra.uni 	$L__BB0_21;
$L__BB0_18:
	setp.ge.s32 	%p15, %r4, %r65;
	add.s32 	%r98, %r203, 2;
	setp.ge.s32 	%p16, %r98, %r67;
	mov.b16 	%rs180, 1;
	or.pred  	%p17, %p15, %p16;
	@%p17 bra 	$L__BB0_20;
	cvt.s64.s32 	%rd30, %r201;
	add.s64 	%rd31, %rd1, %rd30;
	ld.global.nc.u8 	%rs33, [%rd31];
	cvt.u16.u8 	%rs180, %rs33;
$L__BB0_20:
	st.shared.u8 	[%r6+768], %rs180;
$L__BB0_21:
	@%p18 bra 	$L__BB0_24;
	setp.ge.s32 	%p19, %r195, %r67;
	setp.ge.s32 	%p20, %r5, %r66;
	mov.b16 	%rs181, 1;
	or.pred  	%p21, %p19, %p20;
	@%p21 bra 	$L__BB0_25;
	cvt.u64.u32 	%rd34, %r196;
	add.s64 	%rd35, %rd2, %rd34;
	ld.global.nc.u8 	%rs36, [%rd35];
	cvt.u16.u8 	%rs181, %rs36;
	bra.uni 	$L__BB0_25;
$L__BB0_24:
	cvt.u64.u32 	%rd32, %r196;
	add.s64 	%rd33, %rd2, %rd32;
	ld.global.nc.u8 	%rs34, [%rd33];
	cvt.u16.u8 	%rs181, %rs34;
$L__BB0_25:
	st.shared.u8 	[%r7], %rs181;
	@%p1 bra 	$L__BB0_27;
	cvt.u64.u32 	%rd36, %r197;
	add.s64 	%rd37, %rd2, %rd36;
	ld.global.nc.u8 	%rs37, [%rd37];
	cvt.u16.u8 	%rs38, %rs37;
	st.shared.u8 	[%r7+256], %rs38;
	bra.uni 	$L__BB0_30;
$L__BB0_27:
	setp.ge.s32 	%p22, %r195, %r67;
	add.s32 	%r99, %r5, 32;
	setp.ge.s32 	%p23, %r99, %r66;
	mov.b16 	%rs182, 1;
	or.pred  	%p24, %p22, %p23;
	@%p24 bra 	$L__BB0_29;
	cvt.u64.u32 	%rd38, %r197;
	add.s64 	%rd39, %rd2, %rd38;
	ld.global.nc.u8 	%rs40, [%rd39];
	cvt.u16.u8 	%rs182, %rs40;
$L__BB0_29:
	st.shared.u8 	[%r7+256], %rs182;
$L__BB0_30:
	@%p1 bra 	$L__BB0_32;
	cvt.u64.u32 	%rd40, %r198;
	add.s64 	%rd41, %rd2, %rd40;
	ld.global.nc.u8 	%rs41, [%rd41];
	cvt.u16.u8 	%rs42, %rs41;
	st.shared.u8 	[%r7+512], %rs42;
	bra.uni 	$L__BB0_35;
$L__BB0_32:
	setp.ge.s32 	%p25, %r195, %r67;
	add.s32 	%r100, %r5, 64;
	setp.ge.s32 	%p26, %r100, %r66;
	mov.b16 	%rs183, 1;
	or.pred  	%p27, %p25, %p26;
	@%p27 bra 	$L__BB0_34;
	cvt.u64.u32 	%rd42, %r198;
	add.s64 	%rd43, %rd2, %rd42;
	ld.global.nc.u8 	%rs44, [%rd43];
	cvt.u16.u8 	%rs183, %rs44;
$L__BB0_34:
	st.shared.u8 	[%r7+512], %rs183;
$L__BB0_35:
	@%p1 bra 	$L__BB0_37;
	cvt.u64.u32 	%rd44, %r199;
	add.s64 	%rd45, %rd2, %rd44;
	ld.global.nc.u8 	%rs45, [%rd45];
	cvt.u16.u8 	%rs46, %rs45;
	st.shared.u8 	[%r7+768], %rs46;
	bra.uni 	$L__BB0_40;
$L__BB0_37:
	setp.ge.s32 	%p28, %r195, %r67;
	setp.ge.s32 	%p29, %r8, %r66;
	mov.b16 	%rs184, 1;
	or.pred  	%p30, %p28, %p29;
	@%p30 bra 	$L__BB0_39;
	cvt.u64.u32 	%rd46, %r199;
	add.s64 	%rd47, %rd2, %rd46;
	ld.global.nc.u8 	%rs48, [%rd47];
	cvt.u16.u8 	%rs184, %rs48;
$L__BB0_39:
	st.shared.u8 	[%r7+768], %rs184;
$L__BB0_40:
	bar.sync 	0;
	bar.sync 	0;
	add.s32 	%r204, %r204, %r10;
	add.s32 	%r203, %r203, 8;
	add.s32 	%r202, %r202, %r10;
	add.s32 	%r201, %r201, %r10;
	add.s32 	%r200, %r200, %r10;
	add.s32 	%r199, %r199, 8;
	add.s32 	%r198, %r198, 8;
	add.s32 	%r197, %r197, 8;
	add.s32 	%r196, %r196, 8;
	add.s32 	%r195, %r195, 8;
	add.s32 	%r43, %r194, 8;
	add.s32 	%r101, %r194, 4;
	setp.lt.s32 	%p31, %r101, %r67;
	mov.u32 	%r194, %r43;
	@%p31 bra 	$L__BB0_2;
$L__BB0_41:
	mov.u32 	%r102, %ctaid.y;
	shl.b32 	%r104, %r102, 7;
	shl.b32 	%r105, %r1, 3;
	add.s32 	%r30, %r104, %r105;
	mov.u32 	%r106, %ctaid.x;
	shl.b32 	%r107, %r106, 7;
	shl.b32 	%r108, %r2, 3;
	add.s32 	%r31, %r107, %r108;
	mov.u32 	%r109, %nctaid.x;
	add.s32 	%r110, %r109, -1;
	setp.eq.s32 	%p32, %r106, %r110;
	mov.u32 	%r111, %nctaid.y;
	add.s32 	%r113, %r111, -1;
	setp.eq.s32 	%p33, %r102, %r113;
	or.pred  	%p2, %p32, %p33;
	mul.lo.s32 	%r32, %r30, %r65;
	@%p2 bra 	$L__BB0_42;
	bra.uni 	$L__BB0_44;
$L__BB0_42:
	setp.ge.s32 	%p34, %r30, %r66;
	setp.ge.s32 	%p35, %r31, %r65;
	or.pred  	%p36, %p35, %p34;
	@%p36 bra 	$L__BB0_45;
	add.s32 	%r116, %r31, %r32;
	cvt.s64.s32 	%rd50, %r116;
	add.s64 	%rd51, %rd3, %rd50;
	mov.b16 	%rs50, 0;
	st.global.u8 	[%rd51], %rs50;
	bra.uni 	$L__BB0_45;
$L__BB0_44:
	add.s32 	%r114, %r31, %r32;
	cvt.s64.s32 	%rd48, %r114;
	add.s64 	%rd49, %rd3, %rd48;
	mov.b16 	%rs49, 0;
	st.global.u8 	[%rd49], %rs49;
$L__BB0_45:
	add.s32 	%r44, %r31, 1;
	cvt.s64.s32 	%rd52, %r32;
	cvt.s64.s32 	%rd4, %r31;
	add.s64 	%rd53, %rd4, %rd52;
	add.s64 	%rd5, %rd3, %rd53;
	@%p2 bra 	$L__BB0_47;
	mov.b16 	%rs51, 0;
	st.global.u8 	[%rd5+1], %rs51;
	bra.uni 	$L__BB0_49;
$L__BB0_47:
	setp.ge.s32 	%p37, %r30, %r66;
	setp.ge.s32 	%p38, %r44, %r65;
	or.pred  	%p39, %p38, %p37;
	@%p39 bra 	$L__BB0_49;
	mov.b16 	%rs52, 0;
	st.global.u8 	[%rd5+1], %rs52;
$L__BB0_49:
	add.s32 	%r45, %r31, 2;
	@%p2 bra 	$L__BB0_51;
	mov.b16 	%rs53, 0;
	st.global.u8 	[%rd5+2], %rs53;
	bra.uni 	$L__BB0_53;
$L__BB0_51:
	setp.ge.s32 	%p40, %r30, %r66;
	setp.ge.s32 	%p41, %r45, %r65;
	or.pred  	%p42, %p41, %p40;
	@%p42 bra 	$L__BB0_53;
	mov.b16 	%rs54, 0;
	st.global.u8 	[%rd5+2], %rs54;
$L__BB0_53:
	add.s32 	%r46, %r31, 3;
	@%p2 bra 	$L__BB0_55;
	mov.b16 	%rs55, 0;
	st.global.u8 	[%rd5+3], %rs55;
	bra.uni 	$L__BB0_57;
$L__BB0_55:
	setp.ge.s32 	%p43, %r30, %r66;
	setp.ge.s32 	%p44, %r46, %r65;
	or.pred  	%p45, %p44, %p43;
	@%p45 bra 	$L__BB0_57;
	mov.b16 	%rs56, 0;
	st.global.u8 	[%rd5+3], %rs56;
$L__BB0_57:
	add.s32 	%r47, %r31, 4;
	@%p2 bra 	$L__BB0_59;
	mov.b16 	%rs57, 0;
	st.global.u8 	[%rd5+4], %rs57;
	bra.uni 	$L__BB0_61;
$L__BB0_59:
	setp.ge.s32 	%p46, %r30, %r66;
	setp.ge.s32 	%p47, %r47, %r65;
	or.pred  	%p48, %p47, %p46;
	@%p48 bra 	$L__BB0_61;
	mov.b16 	%rs58, 0;
	st.global.u8 	[%rd5+4], %rs58;
$L__BB0_61:
	add.s32 	%r48, %r31, 5;
	@%p2 bra 	$L__BB0_63;
	mov.b16 	%rs59, 0;
	st.global.u8 	[%rd5+5], %rs59;
	bra.uni 	$L__BB0_65;
$L__BB0_63:
	setp.ge.s32 	%p49, %r30, %r66;
	setp.ge.s32 	%p50, %r48, %r65;
	or.pred  	%p51, %p50, %p49;
	@%p51 bra 	$L__BB0_65;
	mov.b16 	%rs60, 0;
	st.global.u8 	[%rd5+5], %rs60;
$L__BB0_65:
	add.s32 	%r49, %r31, 6;
	@%p2 bra 	$L__BB0_67;
	mov.b16 	%rs61, 0;
	st.global.u8 	[%rd5+6], %rs61;
	bra.uni 	$L__BB0_69;
$L__BB0_67:
	setp.ge.s32 	%p52, %r30, %r66;
	setp.ge.s32 	%p53, %r49, %r65;
	or.pred  	%p54, %p53, %p52;
	@%p54 bra 	$L__BB0_69;
	mov.b16 	%rs62, 0;
	st.global.u8 	[%rd5+6], %rs62;
$L__BB0_69:
	add.s32 	%r50, %r31, 7;
	@%p2 bra 	$L__BB0_71;
	mov.b16 	%rs63, 0;
	st.global.u8 	[%rd5+7], %rs63;
	bra.uni 	$L__BB0_73;
$L__BB0_71:
	setp.ge.s32 	%p55, %r30, %r66;
	setp.ge.s32 	%p56, %r50, %r65;
	or.pred  	%p57, %p56, %p55;
	@%p57 bra 	$L__BB0_73;
	mov.b16 	%rs64, 0;
	st.global.u8 	[%rd5+7], %rs64;
$L__BB0_73:
	add.s32 	%r51, %r30, 1;
	add.s32 	%r52, %r32, %r65;
	@%p2 bra 	$L__BB0_75;
	add.s32 	%r124, %r31, %r52;
	cvt.s64.s32 	%rd54, %r124;
	add.s64 	%rd55, %rd3, %rd54;
	mov.b16 	%rs65, 0;
	st.global.u8 	[%rd55], %rs65;
	bra.uni 	$L__BB0_77;
$L__BB0_75:
	setp.ge.s32 	%p58, %r51, %r66;
	setp.ge.s32 	%p59, %r31, %r65;
	or.pred  	%p60, %p59, %p58;
	@%p60 bra 	$L__BB0_77;
	add.s32 	%r126, %r31, %r52;
	cvt.s64.s32 	%rd56, %r126;
	add.s64 	%rd57, %rd3, %rd56;
	mov.b16 	%rs66, 0;
	st.global.u8 	[%rd57], %rs66;
$L__BB0_77:
	cvt.s64.s32 	%rd58, %r52;
	add.s64 	%rd59, %rd4, %rd58;
	add.s64 	%rd6, %rd3, %rd59;
	@%p2 bra 	$L__BB0_79;
	mov.b16 	%rs67, 0;
	st.global.u8 	[%rd6+1], %rs67;
	bra.uni 	$L__BB0_81;
$L__BB0_79:
	setp.ge.s32 	%p61, %r51, %r66;
	setp.ge.s32 	%p62, %r44, %r65;
	or.pred  	%p63, %p62, %p61;
	@%p63 bra 	$L__BB0_81;
	mov.b16 	%rs68, 0;
	st.global.u8 	[%rd6+1], %rs68;
$L__BB0_81:
	@%p2 bra 	$L__BB0_83;
	mov.b16 	%rs69, 0;
	st.global.u8 	[%rd6+2], %rs69;
	bra.uni 	$L__BB0_85;
$L__BB0_83:
	setp.ge.s32 	%p64, %r51, %r66;
	setp.ge.s32 	%p65, %r45, %r65;
	or.pred  	%p66, %p65, %p64;
	@%p66 bra 	$L__BB0_85;
	mov.b16 	%rs70, 0;
	st.global.u8 	[%rd6+2], %rs70;
$L__BB0_85:
	@%p2 bra 	$L__BB0_87;
	mov.b16 	%rs71, 0;
	st.global.u8 	[%rd6+3], %rs71;
	bra.uni 	$L__BB0_89;
$L__BB0_87:
	setp.ge.s32 	%p67, %r51, %r66;
	setp.ge.s32 	%p68, %r46, %r65;
	or.pred  	%p69, %p68, %p67;
	@%p69 bra 	$L__BB0_89;
	mov.b16 	%rs72, 0;
	st.global.u8 	[%rd6+3], %rs72;
$L__BB0_89:
	@%p2 bra 	$L__BB0_91;
	mov.b16 	%rs73, 0;
	st.global.u8 	[%rd6+4], %rs73;
	bra.uni 	$L__BB0_93;
$L__BB0_91:
	setp.ge.s32 	%p70, %r51, %r66;
	setp.ge.s32 	%p71, %r47, %r65;
	or.pred  	%p72, %p71, %p70;
	@%p72 bra 	$L__BB0_93;
	mov.b16 	%rs74, 0;
	st.global.u8 	[%rd6+4], %rs74;
$L__BB0_93:
	@%p2 bra 	$L__BB0_95;
	mov.b16 	%rs75, 0;
	st.global.u8 	[%rd6+5], %rs75;
	bra.uni 	$L__BB0_97;
$L__BB0_95:
	setp.ge.s32 	%p73, %r51, %r66;
	setp.ge.s32 	%p74, %r48, %r65;
	or.pred  	%p75, %p74, %p73;
	@%p75 bra 	$L__BB0_97;
	mov.b16 	%rs76, 0;
	st.global.u8 	[%rd6+5], %rs76;
$L__BB0_97:
	@%p2 bra 	$L__BB0_99;
	mov.b16 	%rs77, 0;
	st.global.u8 	[%rd6+6], %rs77;
	bra.uni 	$L__BB0_101;
$L__BB0_99:
	setp.ge.s32 	%p76, %r51, %r66;
	setp.ge.s32 	%p77, %r49, %r65;
	or.pred  	%p78, %p77, %p76;
	@%p78 bra 	$L__BB0_101;
	mov.b16 	%rs78, 0;
	st.global.u8 	[%rd6+6], %rs78;
$L__BB0_101:
	@%p2 bra 	$L__BB0_103;
	mov.b16 	%rs79, 0;
	st.global.u8 	[%rd6+7], %rs79;
	bra.uni 	$L__BB0_105;
$L__BB0_103:
	setp.ge.s32 	%p79, %r51, %r66;
	setp.ge.s32 	%p80, %r50, %r65;
	or.pred  	%p81, %p80, %p79;
	@%p81 bra 	$L__BB0_105;
	mov.b16 	%rs80, 0;
	st.global.u8 	[%rd6+7], %rs80;
$L__BB0_105:
	add.s32 	%r53, %r30, 2;
	add.s32 	%r54, %r52, %r65;
	@%p2 bra 	$L__BB0_107;
	add.s32 	%r134, %r31, %r54;
	cvt.s64.s32 	%rd60, %r134;
	add.s64 	%rd61, %rd3, %rd60;
	mov.b16 	%rs81, 0;
	st.global.u8 	[%rd61], %rs81;
	bra.uni 	$L__BB0_109;
$L__BB0_107:
	setp.ge.s32 	%p82, %r53, %r66;
	setp.ge.s32 	%p83, %r31, %r65;
	or.pred  	%p84, %p83, %p82;
	@%p84 bra 	$L__BB0_109;
	add.s32 	%r136, %r31, %r54;
	cvt.s64.s32 	%rd62, %r136;
	add.s64 	%rd63, %rd3, %rd62;
	mov.b16 	%rs82, 0;
	st.global.u8 	[%rd63], %rs82;
$L__BB0_109:
	cvt.s64.s32 	%rd64, %r54;
	add.s64 	%rd65, %rd4, %rd64;
	add.s64 	%rd7, %rd3, %rd65;
	@%p2 bra 	$L__BB0_111;
	mov.b16 	%rs83, 0;
	st.global.u8 	[%rd7+1], %rs83;
	bra.uni 	$L__BB0_113;
$L__BB0_111:
	setp.ge.s32 	%p85, %r53, %r66;
	setp.ge.s32 	%p86, %r44, %r65;
	or.pred  	%p87, %p86, %p85;
	@%p87 bra 	$L__BB0_113;
	mov.b16 	%rs84, 0;
	st.global.u8 	[%rd7+1], %rs84;
$L__BB0_113:
	@%p2 bra 	$L__BB0_115;
	mov.b16 	%rs85, 0;
	st.global.u8 	[%rd7+2], %rs85;
	bra.uni 	$L__BB0_117;
$L__BB0_115:
	setp.ge.s32 	%p88, %r53, %r66;
	setp.ge.s32 	%p89, %r45, %r65;
	or.pred  	%p90, %p89, %p88;
	@%p90 bra 	$L__BB0_117;
	mov.b16 	%rs86, 0;
	st.global.u8 	[%rd7+2], %rs86;
$L__BB0_117:
	@%p2 bra 	$L__BB0_119;
	mov.b16 	%rs87, 0;
	st.global.u8 	[%rd7+3], %rs87;
	bra.uni 	$L__BB0_121;
$L__BB0_119:
	setp.ge.s32 	%p91, %r53, %r66;
	setp.ge.s32 	%p92, %r46, %r65;
	or.pred  	%p93, %p92, %p91;
	@%p93 bra 	$L__BB0_121;
	mov.b16 	%rs88, 0;
	st.global.u8 	[%rd7+3], %rs88;
$L__BB0_121:
	@%p2 bra 	$L__BB0_123;
	mov.b16 	%rs89, 0;
	st.global.u8 	[%rd7+4], %rs89;
	bra.uni 	$L__BB0_125;
$L__BB0_123:
	setp.ge.s32 	%p94, %r53, %r66;
	setp.ge.s32 	%p95, %r47, %r65;
	or.pred  	%p96, %p95, %p94;
	@%p96 bra 	$L__BB0_125;
	mov.b16 	%rs90, 0;
	st.global.u8 	[%rd7+4], %rs90;
$L__BB0_125:
	@%p2 bra 	$L__BB0_127;
	mov.b16 	%rs91, 0;
	st.global.u8 	[%rd7+5], %rs91;
	bra.uni 	$L__BB0_129;
$L__BB0_127:
	setp.ge.s32 	%p97, %r53, %r66;
	setp.ge.s32 	%p98, %r48, %r65;
	or.pred  	%p99, %p98, %p97;
	@%p99 bra 	$L__BB0_129;
	mov.b16 	%rs92, 0;
	st.global.u8 	[%rd7+5], %rs92;
$L__BB0_129:
	@%p2 bra 	$L__BB0_131;
	mov.b16 	%rs93, 0;
	st.global.u8 	[%rd7+6], %rs93;
	bra.uni 	$L__BB0_133;
$L__BB0_131:
	setp.ge.s32 	%p100, %r53, %r66;
	setp.ge.s32 	%p101, %r49, %r65;
	or.pred  	%p102, %p101, %p100;
	@%p102 bra 	$L__BB0_133;
	mov.b16 	%rs94, 0;
	st.global.u8 	[%rd7+6], %rs94;
$L__BB0_133:
	@%p2 bra 	$L__BB0_135;
	mov.b16 	%rs95, 0;
	st.global.u8 	[%rd7+7], %rs95;
	bra.uni 	$L__BB0_137;
$L__BB0_135:
	setp.ge.s32 	%p103, %r53, %r66;
	setp.ge.s32 	%p104, %r50, %r65;
	or.pred  	%p105, %p104, %p103;
	@%p105 bra 	$L__BB0_137;
	mov.b16 	%rs96, 0;
	st.global.u8 	[%rd7+7], %rs96;
$L__BB0_137:
	add.s32 	%r55, %r30, 3;
	add.s32 	%r56, %r54, %r65;
	@%p2 bra 	$L__BB0_139;
	add.s32 	%r144, %r31, %r56;
	cvt.s64.s32 	%rd66, %r144;
	add.s64 	%rd67, %rd3, %rd66;
	mov.b16 	%rs97, 0;
	st.global.u8 	[%rd67], %rs97;
	bra.uni 	$L__BB0_141;
$L__BB0_139:
	setp.ge.s32 	%p106, %r55, %r66;
	setp.ge.s32 	%p107, %r31, %r65;
	or.pred  	%p108, %p107, %p106;
	@%p108 bra 	$L__BB0_141;
	add.s32 	%r146, %r31, %r56;
	cvt.s64.s32 	%rd68, %r146;
	add.s64 	%rd69, %rd3, %rd68;
	mov.b16 	%rs98, 0;
	st.global.u8 	[%rd69], %rs98;
$L__BB0_141:
	cvt.s64.s32 	%rd70, %r56;
	add.s64 	%rd71, %rd4, %rd70;
	add.s64 	%rd8, %rd3, %rd71;
	@%p2 bra 	$L__BB0_143;
	mov.b16 	%rs99, 0;
	st.global.u8 	[%rd8+1], %rs99;
	bra.uni 	$L__BB0_145;
$L__BB0_143:
	setp.ge.s32 	%p109, %r55, %r66;
	setp.ge.s32 	%p110, %r44, %r65;
	or.pred  	%p111, %p110, %p109;
	@%p111 bra 	$L__BB0_145;
	mov.b16 	%rs100, 0;
	st.global.u8 	[%rd8+1], %rs100;
$L__BB0_145:
	@%p2 bra 	$L__BB0_147;
	mov.b16 	%rs101, 0;
	st.global.u8 	[%rd8+2], %rs101;
	bra.uni 	$L__BB0_149;
$L__BB0_147:
	setp.ge.s32 	%p112, %r55, %r66;
	setp.ge.s32 	%p113, %r45, %r65;
	or.pred  	%p114, %p113, %p112;
	@%p114 bra 	$L__BB0_149;
	mov.b16 	%rs102, 0;
	st.global.u8 	[%rd8+2], %rs102;
$L__BB0_149:
	@%p2 bra 	$L__BB0_151;
	mov.b16 	%rs103, 0;
	st.global.u8 	[%rd8+3], %rs103;
	bra.uni 	$L__BB0_153;
$L__BB0_151:
	setp.ge.s32 	%p115, %r55, %r66;
	setp.ge.s32 	%p116, %r46, %r65;
	or.pred  	%p117, %p116, %p115;
	@%p117 bra 	$L__BB0_153;
	mov.b16 	%rs104, 0;
	st.global.u8 	[%rd8+3], %rs104;
$L__BB0_153:
	@%p2 bra 	$L__BB0_155;
	mov.b16 	%rs105, 0;
	st.global.u8 	[%rd8+4], %rs105;
	bra.uni 	$L__BB0_157;
$L__BB0_155:
	setp.ge.s32 	%p118, %r55, %r66;
	setp.ge.s32 	%p119, %r47, %r65;
	or.pred  	%p120, %p119, %p118;
	@%p120 bra 	$L__BB0_157;
	mov.b16 	%rs106, 0;
	st.global.u8 	[%rd8+4], %rs106;
$L__BB0_157:
	@%p2 bra 	$L__BB0_159;
	mov.b16 	%rs107, 0;
	st.global.u8 	[%rd8+5], %rs107;
	bra.uni 	$L__BB0_161;
$L__BB0_159:
	setp.ge.s32 	%p121, %r55, %r66;
	setp.ge.s32 	%p122, %r48, %r65;
	or.pred  	%p123, %p122, %p121;
	@%p123 bra 	$L__BB0_161;
	mov.b16 	%rs108, 0;
	st.global.u8 	[%rd8+5], %rs108;
$L__BB0_161:
	@%p2 bra 	$L__BB0_163;
	mov.b16 	%rs109, 0;
	st.global.u8 	[%rd8+6], %rs109;
	bra.uni 	$L__BB0_165;
$L__BB0_163:
	setp.ge.s32 	%p124, %r55, %r66;
	setp.ge.s32 	%p125, %r49, %r65;
	or.pred  	%p126, %p125, %p124;
	@%p126 bra 	$L__BB0_165;
	mov.b16 	%rs110, 0;
	st.global.u8 	[%rd8+6], %rs110;
$L__BB0_165:
	@%p2 bra 	$L__BB0_167;
	mov.b16 	%rs111, 0;
	st.global.u8 	[%rd8+7], %rs111;
	bra.uni 	$L__BB0_169;
$L__BB0_167:
	setp.ge.s32 	%p127, %r55, %r66;
	setp.ge.s32 	%p128, %r50, %r65;
	or.pred  	%p129, %p128, %p127;
	@%p129 bra 	$L__BB0_169;
	mov.b16 	%rs112, 0;
	st.global.u8 	[%rd8+7], %rs112;
$L__BB0_169:
	add.s32 	%r57, %r30, 4;
	add.s32 	%r58, %r56, %r65;
	@%p2 bra 	$L__BB0_171;
	add.s32 	%r154, %r31, %r58;
	cvt.s64.s32 	%rd72, %r154;
	add.s64 	%rd73, %rd3, %rd72;
	mov.b16 	%rs113, 0;
	st.global.u8 	[%rd73], %rs113;
	bra.uni 	$L__BB0_173;
$L__BB0_171:
	setp.ge.s32 	%p130, %r57, %r66;
	setp.ge.s32 	%p131, %r31, %r65;
	or.pred  	%p132, %p131, %p130;
	@%p132 bra 	$L__BB0_173;
	add.s32 	%r156, %r31, %r58;
	cvt.s64.s32 	%rd74, %r156;
	add.s64 	%rd75, %rd3, %rd74;
	mov.b16 	%rs114, 0;
	st.global.u8 	[%rd75], %rs114;
$L__BB0_173:
	cvt.s64.s32 	%rd76, %r58;
	add.s64 	%rd77, %rd4, %rd76;
	add.s64 	%rd9, %rd3, %rd77;
	@%p2 bra 	$L__BB0_175;
	mov.b16 	%rs115, 0;
	st.global.u8 	[%rd9+1], %rs115;
	bra.uni 	$L__BB0_177;
$L__BB0_175:
	setp.ge.s32 	%p133, %r57, %r66;
	setp.ge.s32 	%p134, %r44, %r65;
	or.pred  	%p135, %p134, %p133;
	@%p135 bra 	$L__BB0_177;
	mov.b16 	%rs116, 0;
	st.global.u8 	[%rd9+1], %rs116;
$L__BB0_177:
	@%p2 bra 	$L__BB0_179;
	mov.b16 	%rs117, 0;
	st.global.u8 	[%rd9+2], %rs117;
	bra.uni 	$L__BB0_181;
$L__BB0_179:
	setp.ge.s32 	%p136, %r57, %r66;
	setp.ge.s32 	%p137, %r45, %r65;
	or.pred  	%p138, %p137, %p136;
	@%p138 bra 	$L__BB0_181;
	mov.b16 	%rs118, 0;
	st.global.u8 	[%rd9+2], %rs118;
$L__BB0_181:
	@%p2 bra 	$L__BB0_183;
	mov.b16 	%rs119, 0;
	st.global.u8 	[%rd9+3], %rs119;
	bra.uni 	$L__BB0_185;
$L__BB0_183:
	setp.ge.s32 	%p139, %r57, %r66;
	setp.ge.s32 	%p140, %r46, %r65;
	or.pred  	%p141, %p140, %p139;
	@%p141 bra 	$L__BB0_185;
	mov.b16 	%rs120, 0;
	st.global.u8 	[%rd9+3], %rs120;
$L__BB0_185:
	@%p2 bra 	$L__BB0_187;
	mov.b16 	%rs121, 0;
	st.global.u8 	[%rd9+4], %rs121;
	bra.uni 	$L__BB0_189;
$L__BB0_187:
	setp.ge.s32 	%p142, %r57, %r66;
	setp.ge.s32 	%p143, %r47, %r65;
	or.pred  	%p144, %p143, %p142;
	@%p144 bra 	$L__BB0_189;
	mov.b16 	%rs122, 0;
	st.global.u8 	[%rd9+4], %rs122;
$L__BB0_189:
	@%p2 bra 	$L__BB0_191;
	mov.b16 	%rs123, 0;
	st.global.u8 	[%rd9+5], %rs123;
	bra.uni 	$L__BB0_193;
$L__BB0_191:
	setp.ge.s32 	%p145, %r57, %r66;
	setp.ge.s32 	%p146, %r48, %r65;
	or.pred  	%p147, %p146, %p145;
	@%p147 bra 	$L__BB0_193;
	mov.b16 	%rs124, 0;
	st.global.u8 	[%rd9+5], %rs124;
$L__BB0_193:
	@%p2 bra 	$L__BB0_195;
	mov.b16 	%rs125, 0;
	st.global.u8 	[%rd9+6], %rs125;
	bra.uni 	$L__BB0_197;
$L__BB0_195:
	setp.ge.s32 	%p148, %r57, %r66;
	setp.ge.s32 	%p149, %r49, %r65;
	or.pred  	%p150, %p149, %p148;
	@%p150 bra 	$L__BB0_197;
	mov.b16 	%rs126, 0;
	st.global.u8 	[%rd9+6], %rs126;
$L__BB0_197:
	@%p2 bra 	$L__BB0_199;
	mov.b16 	%rs127, 0;
	st.global.u8 	[%rd9+7], %rs127;
	bra.uni 	$L__BB0_201;
$L__BB0_199:
	setp.ge.s32 	%p151, %r57, %r66;
	setp.ge.s32 	%p152, %r50, %r65;
	or.pred  	%p153, %p152, %p151;
	@%p153 bra 	$L__BB0_201;
	mov.b16 	%rs128, 0;
	st.global.u8 	[%rd9+7], %rs128;
$L__BB0_201:
	add.s32 	%r59, %r30, 5;
	add.s32 	%r60, %r58, %r65;
	@%p2 bra 	$L__BB0_203;
	add.s32 	%r164, %r31, %r60;
	cvt.s64.s32 	%rd78, %r164;
	add.s64 	%rd79, %rd3, %rd78;
	mov.b16 	%rs129, 0;
	st.global.u8 	[%rd79], %rs129;
	bra.uni 	$L__BB0_205;
$L__BB0_203:
	setp.ge.s32 	%p154, %r59, %r66;
	setp.ge.s32 	%p155, %r31, %r65;
	or.pred  	%p156, %p155, %p154;
	@%p156 bra 	$L__BB0_205;
	add.s32 	%r166, %r31, %r60;
	cvt.s64.s32 	%rd80, %r166;
	add.s64 	%rd81, %rd3, %rd80;
	mov.b16 	%rs130, 0;
	st.global.u8 	[%rd81], %rs130;
$L__BB0_205:
	cvt.s64.s32 	%rd82, %r60;
	add.s64 	%rd83, %rd4, %rd82;
	add.s64 	%rd10, %rd3, %rd83;
	@%p2 bra 	$L__BB0_207;
	mov.b16 	%rs131, 0;
	st.global.u8 	[%rd10+1], %rs131;
	bra.uni 	$L__BB0_209;
$L__BB0_207:
	setp.ge.s32 	%p157, %r59, %r66;
	setp.ge.s32 	%p158, %r44, %r65;
	or.pred  	%p159, %p158, %p157;
	@%p159 bra 	$L__BB0_209;
	mov.b16 	%rs132, 0;
	st.global.u8 	[%rd10+1], %rs132;
$L__BB0_209:
	@%p2 bra 	$L__BB0_211;
	mov.b16 	%rs133, 0;
	st.global.u8 	[%rd10+2], %rs133;
	bra.uni 	$L__BB0_213;
$L__BB0_211:
	setp.ge.s32 	%p160, %r59, %r66;
	setp.ge.s32 	%p161, %r45, %r65;
	or.pred  	%p162, %p161, %p160;
	@%p162 bra 	$L__BB0_213;
	mov.b16 	%rs134, 0;
	st.global.u8 	[%rd10+2], %rs134;
$L__BB0_213:
	@%p2 bra 	$L__BB0_215;
	mov.b16 	%rs135, 0;
	st.global.u8 	[%rd10+3], %rs135;
	bra.uni 	$L__BB0_217;
$L__BB0_215:
	setp.ge.s32 	%p163, %r59, %r66;
	setp.ge.s32 	%p164, %r46, %r65;
	or.pred  	%p165, %p164, %p163;
	@%p165 bra 	$L__BB0_217;
	mov.b16 	%rs136, 0;
	st.global.u8 	[%rd10+3], %rs136;
$L__BB0_217:
	@%p2 bra 	$L__BB0_219;
	mov.b16 	%rs137, 0;
	st.global.u8 	[%rd10+4], %rs137;
	bra.uni 	$L__BB0_221;
$L__BB0_219:
	setp.ge.s32 	%p166, %r59, %r66;
	setp.ge.s32 	%p167, %r47, %r65;
	or.pred  	%p168, %p167, %p166;
	@%p168 bra 	$L__BB0_221;
	mov.b16 	%rs138, 0;
	st.global.u8 	[%rd10+4], %rs138;
$L__BB0_221:
	@%p2 bra 	$L__BB0_223;
	mov.b16 	%rs139, 0;
	st.global.u8 	[%rd10+5], %rs139;
	bra.uni 	$L__BB0_225;
$L__BB0_223:
	setp.ge.s32 	%p169, %r59, %r66;
	setp.ge.s32 	%p170, %r48, %r65;
	or.pred  	%p171, %p170, %p169;
	@%p171 bra 	$L__BB0_225;
	mov.b16 	%rs140, 0;
	st.global.u8 	[%rd10+5], %rs140;
$L__BB0_225:
	@%p2 bra 	$L__BB0_227;
	mov.b16 	%rs141, 0;
	st.global.u8 	[%rd10+6], %rs141;
	bra.uni 	$L__BB0_229;
$L__BB0_227:
	setp.ge.s32 	%p172, %r59, %r66;
	setp.ge.s32 	%p173, %r49, %r65;
	or.pred  	%p174, %p173, %p172;
	@%p174 bra 	$L__BB0_229;
	mov.b16 	%rs142, 0;
	st.global.u8 	[%rd10+6], %rs142;
$L__BB0_229:
	@%p2 bra 	$L__BB0_231;
	mov.b16 	%rs143, 0;
	st.global.u8 	[%rd10+7], %rs143;
	bra.uni 	$L__BB0_233;
$L__BB0_231:
	setp.ge.s32 	%p175, %r59, %r66;
	setp.ge.s32 	%p176, %r50, %r65;
	or.pred  	%p177, %p176, %p175;
	@%p177 bra 	$L__BB0_233;
	mov.b16 	%rs144, 0;
	st.global.u8 	[%rd10+7], %rs144;
$L__BB0_233:
	add.s32 	%r61, %r30, 6;
	add.s32 	%r62, %r60, %r65;
	@%p2 bra 	$L__BB0_235;
	add.s32 	%r174, %r31, %r62;
	cvt.s64.s32 	%rd84, %r174;
	add.s64 	%rd85, %rd3, %rd84;
	mov.b16 	%rs145, 0;
	st.global.u8 	[%rd85], %rs145;
	bra.uni 	$L__BB0_237;
$L__BB0_235:
	setp.ge.s32 	%p178, %r61, %r66;
	setp.ge.s32 	%p179, %r31, %r65;
	or.pred  	%p180, %p179, %p178;
	@%p180 bra 	$L__BB0_237;
	add.s32 	%r176, %r31, %r62;
	cvt.s64.s32 	%rd86, %r176;
	add.s64 	%rd87, %rd3, %rd86;
	mov.b16 	%rs146, 0;
	st.global.u8 	[%rd87], %rs146;
$L__BB0_237:
	cvt.s64.s32 	%rd88, %r62;
	add.s64 	%rd89, %rd4, %rd88;
	add.s64 	%rd11, %rd3, %rd89;
	@%p2 bra 	$L__BB0_239;
	mov.b16 	%rs147, 0;
	st.global.u8 	[%rd11+1], %rs147;
	bra.uni 	$L__BB0_241;
$L__BB0_239:
	setp.ge.s32 	%p181, %r61, %r66;
	setp.ge.s32 	%p182, %r44, %r65;
	or.pred  	%p183, %p182, %p181;
	@%p183 bra 	$L__BB0_241;
	mov.b16 	%rs148, 0;
	st.global.u8 	[%rd11+1], %rs148;
$L__BB0_241:
	@%p2 bra 	$L__BB0_243;
	mov.b16 	%rs149, 0;
	st.global.u8 	[%rd11+2], %rs149;
	bra.uni 	$L__BB0_245;
$L__BB0_243:
	setp.ge.s32 	%p184, %r61, %r66;
	setp.ge.s32 	%p185, %r45, %r65;
	or.pred  	%p186, %p185, %p184;
	@%p186 bra 	$L__BB0_245;
	mov.b16 	%rs150, 0;
	st.global.u8 	[%rd11+2], %rs150;
$L__BB0_245:
	@%p2 bra 	$L__BB0_247;
	mov.b16 	%rs151, 0;
	st.global.u8 	[%rd11+3], %rs151;
	bra.uni 	$L__BB0_249;
$L__BB0_247:
	setp.ge.s32 	%p187, %r61, %r66;
	setp.ge.s32 	%p188, %r46, %r65;
	or.pred  	%p189, %p188, %p187;
	@%p189 bra 	$L__BB0_249;
	mov.b16 	%rs152, 0;
	st.global.u8 	[%rd11+3], %rs152;
$L__BB0_249:
	@%p2 bra 	$L__BB0_251;
	mov.b16 	%rs153, 0;
	st.global.u8 	[%rd11+4], %rs153;
	bra.uni 	$L__BB0_253;
$L__BB0_251:
	setp.ge.s32 	%p190, %r61, %r66;
	setp.ge.s32 	%p191, %r47, %r65;
	or.pred  	%p192, %p191, %p190;
	@%p192 bra 	$L__BB0_253;
	mov.b16 	%rs154, 0;
	st.global.u8 	[%rd11+4], %rs154;
$L__BB0_253:
	@%p2 bra 	$L__BB0_255;
	mov.b16 	%rs155, 0;
	st.global.u8 	[%rd11+5], %rs155;
	bra.uni 	$L__BB0_257;
$L__BB0_255:
	setp.ge.s32 	%p193, %r61, %r66;
	setp.ge.s32 	%p194, %r48, %r65;
	or.pred  	%p195, %p194, %p193;
	@%p195 bra 	$L__BB0_257;
	mov.b16 	%rs156, 0;
	st.global.u8 	[%rd11+5], %rs156;
$L__BB0_257:
	@%p2 bra 	$L__BB0_259;
	mov.b16 	%rs157, 0;
	st.global.u8 	[%rd11+6], %rs157;
	bra.uni 	$L__BB0_261;
$L__BB0_259:
	setp.ge.s32 	%p196, %r61, %r66;
	setp.ge.s32 	%p197, %r49, %r65;
	or.pred  	%p198, %p197, %p196;
	@%p198 bra 	$L__BB0_261;
	mov.b16 	%rs158, 0;
	st.global.u8 	[%rd11+6], %rs158;
$L__BB0_261:
	@%p2 bra 	$L__BB0_263;
	mov.b16 	%rs159, 0;
	st.global.u8 	[%rd11+7], %rs159;
	bra.uni 	$L__BB0_265;
$L__BB0_263:
	setp.ge.s32 	%p199, %r61, %r66;
	setp.ge.s32 	%p200, %r50, %r65;
	or.pred  	%p201, %p200, %p199;
	@%p201 bra 	$L__BB0_265;
	mov.b16 	%rs160, 0;
	st.global.u8 	[%rd11+7], %rs160;
$L__BB0_265:
	add.s32 	%r63, %r30, 7;
	add.s32 	%r64, %r62, %r65;
	@%p2 bra 	$L__BB0_267;
	add.s32 	%r184, %r31, %r64;
	cvt.s64.s32 	%rd90, %r184;
	add.s64 	%rd91, %rd3, %rd90;
	mov.b16 	%rs161, 0;
	st.global.u8 	[%rd91], %rs161;
	bra.uni 	$L__BB0_269;
$L__BB0_267:
	setp.ge.s32 	%p202, %r63, %r66;
	setp.ge.s32 	%p203, %r31, %r65;
	or.pred  	%p204, %p203, %p202;
	@%p204 bra 	$L__BB0_269;
	add.s32 	%r186, %r31, %r64;
	cvt.s64.s32 	%rd92, %r186;
	add.s64 	%rd93, %rd3, %rd92;
	mov.b16 	%rs162, 0;
	st.global.u8 	[%rd93], %rs162;
$L__BB0_269:
	cvt.s64.s32 	%rd94, %r64;
	add.s64 	%rd95, %rd4, %rd94;
	add.s64 	%rd12, %rd3, %rd95;
	@%p2 bra 	$L__BB0_271;
	mov.b16 	%rs163, 0;
	st.global.u8 	[%rd12+1], %rs163;
	bra.uni 	$L__BB0_273;
$L__BB0_271:
	setp.ge.s32 	%p205, %r63, %r66;
	setp.ge.s32 	%p206, %r44, %r65;
	or.pred  	%p207, %p206, %p205;
	@%p207 bra 	$L__BB0_273;
	mov.b16 	%rs164, 0;
	st.global.u8 	[%rd12+1], %rs164;
$L__BB0_273:
	@%p2 bra 	$L__BB0_275;
	mov.b16 	%rs165, 0;
	st.global.u8 	[%rd12+2], %rs165;
	bra.uni 	$L__BB0_277;
$L__BB0_275:
	setp.ge.s32 	%p208, %r63, %r66;
	setp.ge.s32 	%p209, %r45, %r65;
	or.pred  	%p210, %p209, %p208;
	@%p210 bra 	$L__BB0_277;
	mov.b16 	%rs166, 0;
	st.global.u8 	[%rd12+2], %rs166;
$L__BB0_277:
	@%p2 bra 	$L__BB0_279;
	mov.b16 	%rs167, 0;
	st.global.u8 	[%rd12+3], %rs167;
	bra.uni 	$L__BB0_281;
$L__BB0_279:
	setp.ge.s32 	%p211, %r63, %r66;
	setp.ge.s32 	%p212, %r46, %r65;
	or.pred  	%p213, %p212, %p211;
	@%p213 bra 	$L__BB0_281;
	mov.b16 	%rs168, 0;
	st.global.u8 	[%rd12+3], %rs168;
$L__BB0_281:
	@%p2 bra 	$L__BB0_283;
	mov.b16 	%rs169, 0;
	st.global.u8 	[%rd12+4], %rs169;
	bra.uni 	$L__BB0_285;
$L__BB0_283:
	setp.ge.s32 	%p214, %r63, %r66;
	setp.ge.s32 	%p215, %r47, %r65;
	or.pred  	%p216, %p215, %p214;
	@%p216 bra 	$L__BB0_285;
	mov.b16 	%rs170, 0;
	st.global.u8 	[%rd12+4], %rs170;
$L__BB0_285:
	@%p2 bra 	$L__BB0_287;
	mov.b16 	%rs171, 0;
	st.global.u8 	[%rd12+5], %rs171;
	bra.uni 	$L__BB0_289;
$L__BB0_287:
	setp.ge.s32 	%p217, %r63, %r66;
	setp.ge.s32 	%p218, %r48, %r65;
	or.pred  	%p219, %p218, %p217;
	@%p219 bra 	$L__BB0_289;
	mov.b16 	%rs172, 0;
	st.global.u8 	[%rd12+5], %rs172;
$L__BB0_289:
	@%p2 bra 	$L__BB0_291;
	mov.b16 	%rs173, 0;
	st.global.u8 	[%rd12+6], %rs173;
	bra.uni 	$L__BB0_293;
$L__BB0_291:
	setp.ge.s32 	%p220, %r63, %r66;
	setp.ge.s32 	%p221, %r49, %r65;
	or.pred  	%p222, %p221, %p220;
	@%p222 bra 	$L__BB0_293;
	mov.b16 	%rs174, 0;
	st.global.u8 	[%rd12+6], %rs174;
$L__BB0_293:
	@%p2 bra 	$L__BB0_295;
	mov.b16 	%rs175, 0;
	st.global.u8 	[%rd12+7], %rs175;
	bra.uni 	$L__BB0_297;
$L__BB0_295:
	setp.ge.s32 	%p223, %r63, %r66;
	setp.ge.s32 	%p224, %r50, %r65;
	or.pred  	%p225, %p224, %p223;
	@%p225 bra 	$L__BB0_297;
	mov.b16 	%rs176, 0;
	st.global.u8 	[%rd12+7], %rs176;
$L__BB0_297:
	ret;

}


// ===== COMPILED SASS (sm_100) =====

	.target	sm_100

	.elftype	@"ET_EXEC"


//--------------------- .note.nv.tkinfo           --------------------------
	.section	.note.nv.tkinfo,"",@"SHT_NOTE"
	.sectionflags	@"SHF_NOTE_NV_TKINFO"
	.tkinfo
        /*0018*/ 	.word	0x00000002
        /*0030*/ 	.string	""
        /*0030*/ 	.string	"ptxas"
        /*0030*/ 	.string	"Cuda compilation tools, release 13.0, V13.0.88"
        /*0030*/ 	.string	"Build cuda_13.0.r13.0/compiler.36424714_0"
        /*0030*/ 	.string	"-arch sm_100 -m 64 "



//--------------------- .note.nv.cuinfo           --------------------------
	.section	.note.nv.cuinfo,"",@"SHT_NOTE"
	.sectionflags	@"SHF_NOTE_NV_CUINFO"
        /*0018*/ 	.short	0x0002
        /*001a*/ 	.short	0x0064
        /*001c*/ 	.short	0x0082
	.zero		2


//--------------------- .nv.info                  --------------------------
	.section	.nv.info,"",@"SHT_CUDA_INFO"
	.align	4


	//----- nvinfo : EIATTR_REGCOUNT
	.align		4
        /*0000*/ 	.byte	0x04, 0x2f
        /*0002*/ 	.short	(.L_1 - .L_0)
	.align		4
.L_0:
        /*0004*/ 	.word	index@(_Z17Bool_andor_kernelILi128ELi8ELi128ELi8ELi8ELb0EEvPbS0_S0_iii)
        /*0008*/ 	.word	0x00000016


	//----- nvinfo : EIATTR_FRAME_SIZE
	.align		4
.L_1:
        /*000c*/ 	.byte	0x04, 0x11
        /*000e*/ 	.short	(.L_3 - .L_2)
	.align		4
.L_2:
        /*0010*/ 	.word	index@(_Z17Bool_andor_kernelILi128ELi8ELi128ELi8ELi8ELb0EEvPbS0_S0_iii)
        /*0014*/ 	.word	0x00000000


	//----- nvinfo : EIATTR_MIN_STACK_SIZE
	.align		4
.L_3:
        /*0018*/ 	.byte	0x04, 0x12
        /*001a*/ 	.short	(.L_5 - .L_4)
	.align		4
.L_4:
        /*001c*/ 	.word	index@(_Z17Bool_andor_kernelILi128ELi8ELi128ELi8ELi8ELb0EEvPbS0_S0_iii)
        /*0020*/ 	.word	0x00000000
.L_5:


//--------------------- .nv.compat                --------------------------
	.section	.nv.compat,"",@"SHT_CUDA_COMPAT_INFO"
	.align	4
        /*0000*/ 	.byte	0x02, 0x09, 0x00, 0x00, 0x02, 0x02, 0x01, 0x00, 0x02, 0x05, 0x05, 0x00, 0x03, 0x07, 0x01, 0x01
        /*0010*/ 	.byte	0x02, 0x03, 0x00, 0x00, 0x02, 0x06, 0x01, 0x00, 0x04, 0x0b, 0x08, 0x00, 0x09, 0x00, 0x00, 0x00
        /*0020*/ 	.byte	0x00, 0x00, 0x00, 0x00


//--------------------- .nv.info._Z17Bool_andor_kernelILi128ELi8ELi128ELi8ELi8ELb0EEvPbS0_S0_iii --------------------------
	.section	.nv.info._Z17Bool_andor_kernelILi128ELi8ELi128ELi8ELi8ELb0EEvPbS0_S0_iii,"",@"SHT_CUDA_INFO"
	.sectionflags	@""
	.align	4


	//----- nvinfo : EIATTR_CUDA_API_VERSION
	.align		4
        /*0000*/ 	.byte	0x04, 0x37
        /*0002*/ 	.short	(.L_7 - .L_6)
.L_6:
        /*0004*/ 	.word	0x00000082


	//----- nvinfo : EIATTR_KPARAM_INFO
	.align		4
.L_7:
        /*0008*/ 	.byte	0x04, 0x17
        /*000a*/ 	.short	(.L_9 - .L_8)
.L_8:
        /*000c*/ 	.word	0x00000000
        /*0010*/ 	.short	0x0005
        /*0012*/ 	.short	0x0020
        /*0014*/ 	.byte	0x00, 0xf0, 0x11, 0x00


	//----- nvinfo : EIATTR_KPARAM_INFO
	.align		4
.L_9:
        /*0018*/ 	.byte	0x04, 0x17
        /*001a*/ 	.short	(.L_11 - .L_10)
.L_10:
        /*001c*/ 	.word	0x00000000
        /*0020*/ 	.short	0x0004
        /*0022*/ 	.short	0x001c
        /*0024*/ 	.byte	0x00, 0xf0, 0x11, 0x00


	//----- nvinfo : EIATTR_KPARAM_INFO
	.align		4
.L_11:
        /*0028*/ 	.byte	0x04, 0x17
        /*002a*/ 	.short	(.L_13 - .L_12)
.L_12:
        /*002c*/ 	.word	0x00000000
        /*0030*/ 	.short	0x0003
        /*0032*/ 	.short	0x0018
        /*0034*/ 	.byte	0x00, 0xf0, 0x11, 0x00


	//----- nvinfo : EIATTR_KPARAM_INFO
	.align		4
.L_13:
        /*0038*/ 	.byte	0x04, 0x17
        /*003a*/ 	.short	(.L_15 - .L_14)
.L_14:
        /*003c*/ 	.word	0x00000000
        /*0040*/ 	.short	0x0002
        /*0042*/ 	.short	0x0010
        /*0044*/ 	.byte	0x00, 0xf5, 0x21, 0x00


	//----- nvinfo : EIATTR_KPARAM_INFO
	.align		4
.L_15:
        /*0048*/ 	.byte	0x04, 0x17
        /*004a*/ 	.short	(.L_17 - .L_16)
.L_16:
        /*004c*/ 	.word	0x00000000
        /*0050*/ 	.short	0x0001
        /*0052*/ 	.short	0x0008
        /*0054*/ 	.byte	0x00, 0xf5, 0x21, 0x00


	//----- nvinfo : EIATTR_KPARAM_INFO
	.align		4
.L_17:
        /*0058*/ 	.byte	0x04, 0x17
        /*005a*/ 	.short	(.L_19 - .L_18)
.L_18:
        /*005c*/ 	.word	0x00000000
        /*0060*/ 	.short	0x0000
        /*0062*/ 	.short	0x0000
        /*0064*/ 	.byte	0x00, 0xf5, 0x21, 0x00


	//----- nvinfo : EIATTR_SPARSE_MMA_MASK
	.align		4
.L_19:
        /*0068*/ 	.byte	0x03, 0x50
        /*006a*/ 	.short	0x0000


	//----- nvinfo : EIATTR_MAXREG_COUNT
	.align		4
        /*006c*/ 	.byte	0x03, 0x1b
        /*006e*/ 	.short	0x00ff


	//----- nvinfo : EIATTR_NUM_BARRIERS
	.align		4
        /*0070*/ 	.byte	0x02, 0x4c
        /*0072*/ 	.byte	0x01
	.zero		1


	//----- nvinfo : EIATTR_MERCURY_ISA_VERSION
	.align		4
        /*0074*/ 	.byte	0x03, 0x5f
        /*0076*/ 	.short	0x0101


	//----- nvinfo : EIATTR_VRC_CTA_INIT_COUNT
	.align		4
        /*0078*/ 	.byte	0x02, 0x4a
	.zero		1
	.zero		1


	//----- nvinfo : EIATTR_EXIT_INSTR_OFFSETS
	.align		4
        /*007c*/ 	.byte	0x04, 0x1c
        /*007e*/ 	.short	(.L_21 - .L_20)


	//   ....[0]....
.L_20:
        /*0080*/ 	.word	0x00002b30


	//   ....[1]....
        /*0084*/ 	.word	0x00002b70


	//   ....[2]....
        /*0088*/ 	.word	0x00002b90


	//----- nvinfo : EIATTR_CRS_STACK_SIZE
	.align		4
.L_21:
        /*008c*/ 	.byte	0x04, 0x1e
        /*008e*/ 	.short	(.L_23 - .L_22)
.L_22:
        /*0090*/ 	.word	0x00000000


	//----- nvinfo : EIATTR_CBANK_PARAM_SIZE
	.align		4
.L_23:
        /*0094*/ 	.byte	0x03, 0x19
        /*0096*/ 	.short	0x0024


	//----- nvinfo : EIATTR_PARAM_CBANK
	.align		4
        /*0098*/ 	.byte	0x04, 0x0a
        /*009a*/ 	.short	(.L_25 - .L_24)
	.align		4
.L_24:
        /*009c*/ 	.word	index@(.nv.constant0._Z17Bool_andor_kernelILi128ELi8ELi128ELi8ELi8ELb0EEvPbS0_S0_iii)
        /*00a0*/ 	.short	0x0380
        /*00a2*/ 	.short	0x0024


	//----- nvinfo : EIATTR_SW_WAR
	.align		4
.L_25:
        /*00a4*/ 	.byte	0x04, 0x36
        /*00a6*/ 	.short	(.L_27 - .L_26)
.L_26:
        /*00a8*/ 	.word	0x00000008
.L_27:


//--------------------- .nv.callgraph             --------------------------
	.section	.nv.callgraph,"",@"SHT_CUDA_CALLGRAPH"
	.align	4
	.sectionentsize	8
	.align		4
        /*0000*/ 	.word	0x00000000
	.align		4
        /*0004*/ 	.word	0xffffffff
	.align		4
        /*0008*/ 	.word	0x00000000
	.align		4
        /*000c*/ 	.word	0xfffffffe
	.align		4
        /*0010*/ 	.word	0x00000000
	.align		4
        /*0014*/ 	.word	0xfffffffd
	.align		4
        /*0018*/ 	.word	0x00000000
	.align		4
        /*001c*/ 	.word	0xfffffffc


//--------------------- .text._Z17Bool_andor_kernelILi128ELi8ELi128ELi8ELi8ELb0EEvPbS0_S0_iii --------------------------
	.section	.text._Z17Bool_andor_kernelILi128ELi8ELi128ELi8ELi8ELb0EEvPbS0_S0_iii,"ax",@progbits
	.align	128
        .global         _Z17Bool_andor_kernelILi128ELi8ELi128ELi8ELi8ELb0EEvPbS0_S0_iii
        .type           _Z17Bool_andor_kernelILi128ELi8ELi128ELi8ELi8ELb0EEvPbS0_S0_iii,@function
        .size           _Z17Bool_andor_kernelILi128ELi8ELi128ELi8ELi8ELb0EEvPbS0_S0_iii,(.L_x_96 - _Z17Bool_andor_kernelILi128ELi8ELi128ELi8ELi8ELb0EEvPbS0_S0_iii)
        .other          _Z17Bool_andor_kernelILi128ELi8ELi128ELi8ELi8ELb0EEvPbS0_S0_iii,@"STO_CUDA_ENTRY STV_DEFAULT"
_Z17Bool_andor_kernelILi128ELi8ELi128ELi8ELi8ELb0EEvPbS0_S0_iii:
.text._Z17Bool_andor_kernelILi128ELi8ELi128ELi8ELi8ELb0EEvPbS0_S0_iii:
[----:B------:R-:W-:Y:S08]  /*0000*/  LDC R1, c[0x0][0x37c] ;  /* 0x0000df00ff017b82 */ /* 0x000ff00000000800 */
[----:B------:R-:W0:Y:S01]  /*0010*/  LDC R16, c[0x0][0x3a0] ;  /* 0x0000e800ff107b82 */ /* 0x000e220000000800 */
[----:B------:R-:W1:Y:S01]  /*0020*/  S2R R0, SR_TID.Y ;  /* 0x0000000000007919 */ /* 0x000e620000002200 */
[----:B------:R-:W2:Y:S01]  /*0030*/  LDCU.64 UR10, c[0x0][0x358] ;  /* 0x00006b00ff0a77ac */ /* 0x000ea20008000a00 */
[----:B------:R-:W3:Y:S01]  /*0040*/  S2R R3, SR_TID.X ;  /* 0x0000000000037919 */ /* 0x000ee20000002100 */
[----:B0-----:R-:W-:-:S13]  /*0050*/  ISETP.GE.AND P0, PT, R16, 0x1, PT ;  /* 0x000000011000780c */ /* 0x001fda0003f06270 */
[----:B-123--:R-:W-:Y:S05]  /*0060*/  @!P0 BRA `(.L_x_0) ;  /* 0x0000000c00048947 */ /* 0x00efea0003800000 */
[----:B------:R-:W0:Y:S01]  /*0070*/  LDCU UR4, c[0x0][0x370] ;  /* 0x00006e00ff0477ac */ /* 0x000e220008000800 */
[----:B------:R-:W1:Y:S01]  /*0080*/  LDC R2, c[0x0][0x374] ;  /* 0x0000dd00ff027b82 */ /* 0x000e620000000800 */
[----:B------:R-:W2:Y:S01]  /*0090*/  S2R R17, SR_CTAID.X ;  /* 0x0000000000117919 */ /* 0x000ea20000002500 */
[----:B------:R-:W-:Y:S01]  /*00a0*/  LOP3.LUT R5, R3, 0x7, RZ, 0xc0, !PT ;  /* 0x0000000703057812 */ /* 0x000fe200078ec0ff */
[----:B------:R-:W3:Y:S01]  /*00b0*/  LDCU.64 UR12, c[0x0][0x398] ;  /* 0x00007300ff0c77ac */ /* 0x000ee20008000a00 */
[----:B------:R-:W-:-:S04]  /*00c0*/  UMOV UR5, 0x400 ;  /* 0x0000040000057882 */ /* 0x000fc80000000000 */
[----:B------:R-:W4:Y:S01]  /*00d0*/  S2UR UR8, SR_CTAID.Y ;  /* 0x00000000000879c3 */ /* 0x000f220000002600 */
[----:B------:R-:W-:Y:S01]  /*00e0*/  UIADD3 UR6, UPT, UPT, UR5, 0x400, URZ ;  /* 0x0000040005067890 */ /* 0x000fe2000fffe0ff */
[----:B------:R-:W1:Y:S01]  /*00f0*/  LDCU UR18, c[0x0][0x39c] ;  /* 0x00007380ff1277ac */ /* 0x000e620008000800 */
[----:B------:R-:W1:Y:S05]  /*0100*/  LDCU UR19, c[0x0][0x3a0] ;  /* 0x00007400ff1377ac */ /* 0x000e6a0008000800 */
[----:B------:R-:W5:Y:S01]  /*0110*/  S2UR UR7, SR_CgaCtaId ;  /* 0x00000000000779c3 */ /* 0x000f620000008800 */
[----:B0-----:R-:W-:Y:S01]  /*0120*/  UIADD3 UR4, UPT, UPT, UR4, -0x1, URZ ;  /* 0xffffffff04047890 */ /* 0x001fe2000fffe0ff */
[----:B------:R-:W0:Y:S01]  /*0130*/  LDCU UR9, c[0x0][0x398] ;  /* 0x00007300ff0977ac */ /* 0x000e220008000800 */
[----:B-1----:R-:W-:-:S05]  /*0140*/  VIADD R2, R2, 0xffffffff ;  /* 0xffffffff02027836 */ /* 0x002fca0000000000 */
[----:B------:R-:W1:Y:S01]  /*0150*/  LDC R4, c[0x0][0x398] ;  /* 0x0000e600ff047b82 */ /* 0x000e620000000800 */
[----:B------:R-:W0:Y:S01]  /*0160*/  LDCU.64 UR14, c[0x0][0x388] ;  /* 0x00007100ff0e77ac */ /* 0x000e220008000a00 */
[----:B------:R-:W0:Y:S01]  /*0170*/  LDCU.64 UR16, c[0x0][0x380] ;  /* 0x00007000ff1077ac */ /* 0x000e220008000a00 */
[----:B----4-:R-:W-:Y:S01]  /*0180*/  ISETP.NE.AND P0, PT, R2, UR8, PT ;  /* 0x0000000802007c0c */ /* 0x010fe2000bf05270 */
[----:B------:R-:W-:-:S03]  /*0190*/  IMAD R2, R0, 0x10, R3 ;  /* 0x0000001000027824 */ /* 0x000fc600078e0203 */
[C---:B--2---:R-:W-:Y:S01]  /*01a0*/  ISETP.EQ.OR P0, PT, R17.reuse, UR4, !P0 ;  /* 0x0000000411007c0c */ /* 0x044fe2000c702670 */
[----:B------:R-:W-:Y:S01]  /*01b0*/  USHF.L.U32 UR4, UR8, 0x7, URZ ;  /* 0x0000000708047899 */ /* 0x000fe200080006ff */
[----:B------:R-:W-:Y:S01]  /*01c0*/  SHF.R.U32.HI R6, RZ, 0x7, R2 ;  /* 0x00000007ff067819 */ /* 0x000fe20000011602 */
[----:B------:R-:W-:Y:S01]  /*01d0*/  IMAD.SHL.U32 R17, R17, 0x80, RZ ;  /* 0x0000008011117824 */ /* 0x000fe200078e00ff */
[----:B------:R-:W-:Y:S01]  /*01e0*/  LOP3.LUT R15, R2, 0x7f, RZ, 0xc0, !PT ;  /* 0x0000007f020f7812 */ /* 0x000fe200078ec0ff */
[----:B-----5:R-:W-:Y:S02]  /*01f0*/  ULEA UR5, UR7, UR5, 0x18 ;  /* 0x0000000507057291 */ /* 0x020fe4000f8ec0ff */
[----:B------:R-:W-:Y:S01]  /*0200*/  VIADD R10, R6, 0x2 ;  /* 0x00000002060a7836 */ /* 0x000fe20000000000 */
[----:B------:R-:W-:Y:S01]  /*0210*/  LEA.HI R8, R2, UR4, RZ, 0x1d ;  /* 0x0000000402087c11 */ /* 0x000fe2000f8fe8ff */
[C---:B---3--:R-:W-:Y:S01]  /*0220*/  IMAD R18, R6.reuse, UR12, R17 ;  /* 0x0000000c06127c24 */ /* 0x048fe2000f8e0211 */
[----:B------:R-:W-:Y:S01]  /*0230*/  ULEA UR6, UR7, UR6, 0x18 ;  /* 0x0000000607067291 */ /* 0x000fe2000f8ec0ff */
[C---:B------:R-:W-:Y:S01]  /*0240*/  VIADD R12, R6.reuse, 0x6 ;  /* 0x00000006060c7836 */ /* 0x040fe20000000000 */
[----:B------:R-:W-:Y:S01]  /*0250*/  UMOV UR4, 0x4 ;  /* 0x0000000400047882 */ /* 0x000fe20000000000 */
[----:B------:R-:W-:-:S02]  /*0260*/  VIADD R6, R6, 0x4 ;  /* 0x0000000406067836 */ /* 0x000fc40000000000 */
[----:B------:R-:W-:Y:S02]  /*0270*/  IMAD R10, R10, UR12, R17 ;  /* 0x0000000c0a0a7c24 */ /* 0x000fe4000f8e0211 */
[----:B------:R-:W-:Y:S02]  /*0280*/  IMAD R9, R8, R16, R5 ;  /* 0x0000001008097224 */ /* 0x000fe400078e0205 */
[----:B------:R-:W-:Y:S02]  /*0290*/  IMAD.IADD R7, R15, 0x1, R18 ;  /* 0x000000010f077824 */ /* 0x000fe400078e0212 */
[--C-:B------:R-:W-:Y:S02]  /*02a0*/  IMAD R14, R12, UR12, R17.reuse ;  /* 0x0000000c0c0e7c24 */ /* 0x100fe4000f8e0211 */
[----:B------:R-:W-:Y:S02]  /*02b0*/  VIADD R18, R8, 0x60 ;  /* 0x0000006008127836 */ /* 0x000fe40000000000 */
[----:B------:R-:W-:-:S02]  /*02c0*/  IMAD R12, R6, UR12, R17 ;  /* 0x0000000c060c7c24 */ /* 0x000fc4000f8e0211 */
[C---:B------:R-:W-:Y:S01]  /*02d0*/  IMAD.IADD R11, R15.reuse, 0x1, R10 ;  /* 0x000000010f0b7824 */ /* 0x040fe200078e020a */
[----:B------:R-:W-:Y:S01]  /*02e0*/  ISETP.GE.AND P2, PT, R18, UR13, PT ;  /* 0x0000000d12007c0c */ /* 0x000fe2000bf46270 */
[C-C-:B------:R-:W-:Y:S02]  /*02f0*/  IMAD R10, R16.reuse, 0x40, R9.reuse ;  /* 0x00000040100a7824 */ /* 0x140fe400078e0209 */
[----:B------:R-:W-:Y:S01]  /*0300*/  IMAD.IADD R13, R15, 0x1, R14 ;  /* 0x000000010f0d7824 */ /* 0x000fe200078e020e */
[----:B------:R-:W-:Y:S01]  /*0310*/  LOP3.LUT R14, R17, 0x7f, R2, 0xf8, !PT ;  /* 0x0000007f110e7812 */ /* 0x000fe200078ef802 */
[----:B------:R-:W-:Y:S01]  /*0320*/  IMAD.IADD R15, R15, 0x1, R12 ;  /* 0x000000010f0f7824 */ /* 0x000fe200078e020c */
[----:B------:R-:W-:Y:S01]  /*0330*/  LOP3.LUT R12, R5, 0x7ff8, R2, 0xf8, !PT ;  /* 0x00007ff8050c7812 */ /* 0x000fe200078ef802 */
[C---:B------:R-:W-:Y:S02]  /*0340*/  IMAD R18, R16.reuse, 0x20, R9 ;  /* 0x0000002010127824 */ /* 0x040fe400078e0209 */
[----:B0-----:R-:W-:-:S07]  /*0350*/  IMAD R19, R16, 0x20, R10 ;  /* 0x0000002010137824 */ /* 0x001fce00078e020a */
.L_x_30:
[----:B0-2---:R-:W0:Y:S02]  /*0360*/  @!P0 LDC.64 R16, c[0x0][0x380] ;  /* 0x0000e000ff108b82 */ /* 0x005e240000000a00 */
[----:B0-----:R-:W-:-:S04]  /*0370*/  @!P0 IADD3 R16, P1, PT, R7, R16, RZ ;  /* 0x0000001007108210 */ /* 0x001fc80007f3e0ff */
[----:B------:R-:W-:-:S06]  /*0380*/  @!P0 LEA.HI.X.SX32 R17, R7, R17, 0x1, P1 ;  /* 0x0000001107118211 */ /* 0x000fcc00008f0eff */
[----:B------:R0:W5:Y:S01]  /*0390*/  @!P0 LDG.E.U8.CONSTANT R17, desc[UR10][R16.64] ;  /* 0x0000000a10118981 */ /* 0x000162000c1e9100 */
[----:B------:R-:W-:Y:S05]  /*03a0*/  @!P0 BRA `(.L_x_1) ;  /* 0x0000000000288947 */ /* 0x000fea0003800000 */
[----:B0-----:R-:W-:Y:S01]  /*03b0*/  VIADD R16, R6, 0xfffffffc ;  /* 0xfffffffc06107836 */ /* 0x001fe20000000000 */
[----:B------:R-:W-:Y:S01]  /*03c0*/  BSSY.RECONVERGENT B0, `(.L_x_1) ;  /* 0x0000008000007945 */ /* 0x000fe20003800200 */
[----:B-----5:R-:W-:-:S03]  /*03d0*/  IMAD.MOV.U32 R17, RZ, RZ, 0x1 ;  /* 0x00000001ff117424 */ /* 0x020fc600078e00ff */
[----:B------:R-:W-:-:S04]  /*03e0*/  ISETP.GE.AND P1, PT, R16, UR19, PT ;  /* 0x0000001310007c0c */ /* 0x000fc8000bf26270 */
[----:B------:R-:W-:-:S13]  /*03f0*/  ISETP.GE.OR P1, PT, R14, UR9, P1 ;  /* 0x000000090e007c0c */ /* 0x000fda0008f26670 */
[----:B------:R-:W-:Y:S05]  /*0400*/  @P1 BRA `(.L_x_2) ;  /* 0x00000000000c1947 */ /* 0x000fea0003800000 */
[----:B------:R-:W-:-:S04]  /*0410*/  IADD3 R16, P1, PT, R7, UR16, RZ ;  /* 0x0000001007107c10 */ /* 0x000fc8000ff3e0ff */
[----:B------:R-:W-:-:S06]  /*0420*/  LEA.HI.X.SX32 R17, R7, UR17, 0x1, P1 ;  /* 0x0000001107117c11 */ /* 0x000fcc00088f0eff */
[----:B------:R0:W5:Y:S03]  /*0430*/  LDG.E.U8.CONSTANT R17, desc[UR10][R16.64] ;  /* 0x0000000a10117981 */ /* 0x000166000c1e9100 */
.L_x_2:
[----:B------:R-:W-:Y:S05]  /*0440*/  BSYNC.RECONVERGENT B0 ;  /* 0x0000000000007941 */ /* 0x000fea0003800200 */
.L_x_1:
[----:B-----5:R2:W-:Y:S01]  /*0450*/  STS.U8 [R2+UR5], R17 ;  /* 0x0000001102007988 */ /* 0x0205e20008000005 */
[----:B------:R-:W-:Y:S05]  /*0460*/  @P0 BRA `(.L_x_3) ;  /* 0x0000000000140947 */ /* 0x000fea0003800000 */
[----:B0-----:R-:W-:-:S04]  /*0470*/  IADD3 R16, P1, PT, R11, UR16, RZ ;  /* 0x000000100b107c10 */ /* 0x001fc8000ff3e0ff */
[----:B--2---:R-:W-:-:S06]  /*0480*/  LEA.HI.X.SX32 R17, R11, UR17, 0x1, P1 ;  /* 0x000000110b117c11 */ /* 0x004fcc00088f0eff */
[----:B------:R-:W2:Y:S04]  /*0490*/  LDG.E.U8.CONSTANT R17, desc[UR10][R16.64] ;  /* 0x0000000a10117981 */ /* 0x000ea8000c1e9100 */
[----:B--2---:R3:W-:Y:S01]  /*04a0*/  STS.U8 [R2+UR5+0x100], R17 ;  /* 0x0001001102007988 */ /* 0x0047e20008000005 */
[----:B------:R-:W-:Y:S05]  /*04b0*/  BRA `(.L_x_4) ;  /* 0x00000000002c7947 */ /* 0x000fea0003800000 */
.L_x_3:
[----:B0-----:R-:W-:Y:S01]  /*04c0*/  VIADD R16, R6, 0xfffffffe ;  /* 0xfffffffe06107836 */ /* 0x001fe20000000000 */
[----:B------:R-:W-:Y:S01]  /*04d0*/  BSSY.RECONVERGENT B0, `(.L_x_5) ;  /* 0x0000008000007945 */ /* 0x000fe20003800200 */
[----:B--2---:R-:W-:-:S03]  /*04e0*/  IMAD.MOV.U32 R17, RZ, RZ, 0x1 ;  /* 0x00000001ff117424 */ /* 0x004fc600078e00ff */
[----:B------:R-:W-:-:S04]  /*04f0*/  ISETP.GE.AND P1, PT, R16, UR19, PT ;  /* 0x0000001310007c0c */ /* 0x000fc8000bf26270 */
[----:B------:R-:W-:-:S13]  /*0500*/  ISETP.GE.OR P1, PT, R14, UR9, P1 ;  /* 0x000000090e007c0c */ /* 0x000fda0008f26670 */
[----:B------:R-:W-:Y:S05]  /*0510*/  @P1 BRA `(.L_x_6) ;  /* 0x00000000000c1947 */ /* 0x000fea0003800000 */
[----:B------:R-:W-:-:S04]  /*0520*/  IADD3 R16, P1, PT, R11, UR16, RZ ;  /* 0x000000100b107c10 */ /* 0x000fc8000ff3e0ff */
[----:B------:R-:W-:-:S06]  /*0530*/  LEA.HI.X.SX32 R17, R11, UR17, 0x1, P1 ;  /* 0x000000110b117c11 */ /* 0x000fcc00088f0eff */
[----:B------:R0:W5:Y:S03]  /*0540*/  LDG.E.U8.CONSTANT R17, desc[UR10][R16.64] ;  /* 0x0000000a10117981 */ /* 0x000166000c1e9100 */
.L_x_6:
[----:B------:R-:W-:Y:S05]  /*0550*/  BSYNC.RECONVERGENT B0 ;  /* 0x0000000000007941 */ /* 0x000fea0003800200 */
.L_x_5:
[----:B-----5:R2:W-:Y:S02]  /*0560*/  STS.U8 [R2+UR5+0x100], R17 ;  /* 0x0001001102007988 */ /* 0x0205e40008000005 */
.L_x_4:
[----:B------:R-:W-:Y:S05]  /*0570*/  @P0 BRA `(.L_x_7) ;  /* 0x0000000000140947 */ /* 0x000fea0003800000 */
[----:B0-----:R-:W-:-:S04]  /*0580*/  IADD3 R16, P1, PT, R15, UR16, RZ ;  /* 0x000000100f107c10 */ /* 0x001fc8000ff3e0ff */
[----:B--23--:R-:W-:-:S06]  /*0590*/  LEA.HI.X.SX32 R17, R15, UR17, 0x1, P1 ;  /* 0x000000110f117c11 */ /* 0x00cfcc00088f0eff */
[----:B------:R-:W2:Y:S04]  /*05a0*/  LDG.E.U8.CONSTANT R17, desc[UR10][R16.64] ;  /* 0x0000000a10117981 */ /* 0x000ea8000c1e9100 */
[----:B--2---:R4:W-:Y:S01]  /*05b0*/  STS.U8 [R2+UR5+0x200], R17 ;  /* 0x0002001102007988 */ /* 0x0049e20008000005 */
[----:B------:R-:W-:Y:S05]  /*05c0*/  BRA `(.L_x_8) ;  /* 0x0000000000287947 */ /* 0x000fea0003800000 */
.L_x_7:
[----:B------:R-:W-:Y:S01]  /*05d0*/  ISETP.GE.AND P1, PT, R6, UR19, PT ;  /* 0x0000001306007c0c */ /* 0x000fe2000bf26270 */
[----:B------:R-:W-:Y:S01]  /*05e0*/  BSSY.RECONVERGENT B0, `(.L_x_9) ;  /* 0x0000007000007945 */ /* 0x000fe20003800200 */
[----:B--23--:R-:W-:Y:S02]  /*05f0*/  IMAD.MOV.U32 R17, RZ, RZ, 0x1 ;  /* 0x00000001ff117424 */ /* 0x00cfe400078e00ff */
[----:B------:R-:W-:-:S13]  /*0600*/  ISETP.GE.OR P1, PT, R14, UR9, P1 ;  /* 0x000000090e007c0c */ /* 0x000fda0008f26670 */
[----:B------:R-:W-:Y:S05]  /*0610*/  @P1 BRA `(.L_x_10) ;  /* 0x00000000000c1947 */ /* 0x000fea0003800000 */
[----:B0-----:R-:W-:-:S04]  /*0620*/  IADD3 R16, P1, PT, R15, UR16, RZ ;  /* 0x000000100f107c10 */ /* 0x001fc8000ff3e0ff */
[----:B------:R-:W-:-:S06]  /*0630*/  LEA.HI.X.SX32 R17, R15, UR17, 0x1, P1 ;  /* 0x000000110f117c11 */ /* 0x000fcc00088f0eff */
[----:B------:R2:W5:Y:S03]  /*0640*/  LDG.E.U8.CONSTANT R17, desc[UR10][R16.64] ;  /* 0x0000000a10117981 */ /* 0x000566000c1e9100 */
.L_x_10:
[----:B------:R-:W-:Y:S05]  /*0650*/  BSYNC.RECONVERGENT B0 ;  /* 0x0000000000007941 */ /* 0x000fea0003800200 */
.L_x_9:
[----:B-----5:R3:W-:Y:S02]  /*0660*/  STS.U8 [R2+UR5+0x200], R17 ;  /* 0x0002001102007988 */ /* 0x0207e40008000005 */
.L_x_8:
[----:B------:R-:W-:Y:S05]  /*0670*/  @P0 BRA `(.L_x_11) ;  /* 0x0000000000140947 */ /* 0x000fea0003800000 */
[----:B0-2---:R-:W-:-:S04]  /*0680*/  IADD3 R16, P1, PT, R13, UR16, RZ ;  /* 0x000000100d107c10 */ /* 0x005fc8000ff3e0ff */
[----:B---34-:R-:W-:-:S06]  /*0690*/  LEA.HI.X.SX32 R17, R13, UR17, 0x1, P1 ;  /* 0x000000110d117c11 */ /* 0x018fcc00088f0eff */
[----:B------:R-:W2:Y:S04]  /*06a0*/  LDG.E.U8.CONSTANT R17, desc[UR10][R16.64] ;  /* 0x0000000a10117981 */ /* 0x000ea8000c1e9100 */
[----:B--2---:R0:W-:Y:S01]  /*06b0*/  STS.U8 [R2+UR5+0x300], R17 ;  /* 0x0003001102007988 */ /* 0x0041e20008000005 */
[----:B------:R-:W-:Y:S05]  /*06c0*/  BRA `(.L_x_12) ;  /* 0x00000000002c7947 */ /* 0x000fea0003800000 */
.L_x_11:
[----:B0-2---:R-:W-:Y:S01]  /*06d0*/  VIADD R16, R6, 0x2 ;  /* 0x0000000206107836 */ /* 0x005fe20000000000 */
[----:B------:R-:W-:Y:S01]  /*06e0*/  BSSY.RECONVERGENT B0, `(.L_x_13) ;  /* 0x0000008000007945 */ /* 0x000fe20003800200 */
[----:B---34-:R-:W-:-:S03]  /*06f0*/  IMAD.MOV.U32 R17, RZ, RZ, 0x1 ;  /* 0x00000001ff117424 */ /* 0x018fc600078e00ff */
[----:B------:R-:W-:-:S04]  /*0700*/  ISETP.GE.AND P1, PT, R16, UR19, PT ;  /* 0x0000001310007c0c */ /* 0x000fc8000bf26270 */
[----:B------:R-:W-:-:S13]  /*0710*/  ISETP.GE.OR P1, PT, R14, UR9, P1 ;  /* 0x000000090e007c0c */ /* 0x000fda0008f26670 */
[----:B------:R-:W-:Y:S05]  /*0720*/  @P1 BRA `(.L_x_14) ;  /* 0x00000000000c1947 */ /* 0x000fea0003800000 */
[----:B------:R-:W-:-:S04]  /*0730*/  IADD3 R16, P1, PT, R13, UR16, RZ ;  /* 0x000000100d107c10 */ /* 0x000fc8000ff3e0ff */
[----:B------:R-:W-:-:S06]  /*0740*/  LEA.HI.X.SX32 R17, R13, UR17, 0x1, P1 ;  /* 0x000000110d117c11 */ /* 0x000fcc00088f0eff */
[----:B------:R0:W5:Y:S03]  /*0750*/  LDG.E.U8.CONSTANT R17, desc[UR10][R16.64] ;  /* 0x0000000a10117981 */ /* 0x000166000c1e9100 */
.L_x_14:
[----:B------:R-:W-:Y:S05]  /*0760*/  BSYNC.RECONVERGENT B0 ;  /* 0x0000000000007941 */ /* 0x000fea0003800200 */
.L_x_13:
[----:B-----5:R2:W-:Y:S02]  /*0770*/  STS.U8 [R2+UR5+0x300], R17 ;  /* 0x0003001102007988 */ /* 0x0205e40008000005 */
.L_x_12:
[----:B------:R-:W-:Y:S04]  /*0780*/  BSSY.RECONVERGENT B0, `(.L_x_15) ;  /* 0x000000d000007945 */ /* 0x000fe80003800200 */
[----:B------:R-:W-:Y:S05]  /*0790*/  @!P0 BRA `(.L_x_16) ;  /* 0x0000000000208947 */ /* 0x000fea0003800000 */
[----:B------:R-:W-:Y:S01]  /*07a0*/  ISETP.GE.AND P1, PT, R8, UR18, PT ;  /* 0x0000001208007c0c */ /* 0x000fe2000bf26270 */
[----:B0-2---:R-:W-:-:S03]  /*07b0*/  IMAD.MOV.U32 R17, RZ, RZ, 0x1 ;  /* 0x00000001ff117424 */ /* 0x005fc600078e00ff */
[----:B------:R-:W-:-:S13]  /*07c0*/  ISETP.GE.OR P1, PT, R5, UR19, P1 ;  /* 0x0000001305007c0c */ /* 0x000fda0008f26670 */
[----:B------:R-:W-:Y:S05]  /*07d0*/  @P1 BRA `(.L_x_17) ;  /* 0x00000000001c1947 */ /* 0x000fea0003800000 */
[----:B------:R-:W-:-:S05]  /*07e0*/  IADD3 R16, P1, PT, R9, UR14, RZ ;  /* 0x0000000e09107c10 */ /* 0x000fca000ff3e0ff */
[----:B------:R-:W-:-:S06]  /*07f0*/  IMAD.X R17, RZ, RZ, UR15, P1 ;  /* 0x0000000fff117e24 */ /* 0x000fcc00088e06ff */
[----:B------:R2:W5:Y:S01]  /*0800*/  LDG.E.U8.CONSTANT R17, desc[UR10][R16.64] ;  /* 0x0000000a10117981 */ /* 0x000562000c1e9100 */
[----:B------:R-:W-:Y:S05]  /*0810*/  BRA `(.L_x_17) ;  /* 0x00000000000c7947 */ /* 0x000fea0003800000 */
.L_x_16:
[----:B0-----:R-:W-:-:S05]  /*0820*/  IADD3 R16, P1, PT, R9, UR14, RZ ;  /* 0x0000000e09107c10 */ /* 0x001fca000ff3e0ff */
[----:B--2---:R-:W-:-:S06]  /*0830*/  IMAD.X R17, RZ, RZ, UR15, P1 ;  /* 0x0000000fff117e24 */ /* 0x004fcc00088e06ff */
[----:B------:R0:W5:Y:S02]  /*0840*/  LDG.E.U8.CONSTANT R17, desc[UR10][R16.64] ;  /* 0x0000000a10117981 */ /* 0x000164000c1e9100 */
.L_x_17:
[----:B------:R-:W-:Y:S05]  /*0850*/  BSYNC.RECONVERGENT B0 ;  /* 0x0000000000007941 */ /* 0x000fea0003800200 */
.L_x_15:
[----:B-----5:R3:W-:Y:S01]  /*0860*/  STS.U8 [R12+UR6], R17 ;  /* 0x000000110c007988 */ /* 0x0207e20008000006 */
[----:B------:R-:W-:Y:S05]  /*0870*/  @P0 BRA `(.L_x_18) ;  /* 0x0000000000140947 */ /* 0x000fea0003800000 */
[----:B0-2---:R-:W-:-:S05]  /*0880*/  IADD3 R16, P1, PT, R18, UR14, RZ ;  /* 0x0000000e12107c10 */ /* 0x005fca000ff3e0ff */
[----:B---3--:R-:W-:-:S06]  /*0890*/  IMAD.X R17, RZ, RZ, UR15, P1 ;  /* 0x0000000fff117e24 */ /* 0x008fcc00088e06ff */
[----:B------:R-:W2:Y:S04]  /*08a0*/  LDG.E.U8.CONSTANT R17, desc[UR10][R16.64] ;  /* 0x0000000a10117981 */ /* 0x000ea8000c1e9100 */
[----:B--2---:R0:W-:Y:S01]  /*08b0*/  STS.U8 [R12+UR6+0x100], R17 ;  /* 0x000100110c007988 */ /* 0x0041e20008000006 */
[----:B------:R-:W-:Y:S05]  /*08c0*/  BRA `(.L_x_19) ;  /* 0x00000000002c7947 */ /* 0x000fea0003800000 */
.L_x_18:
[----:B0-2---:R-:W-:Y:S01]  /*08d0*/  VIADD R16, R8, 0x20 ;  /* 0x0000002008107836 */ /* 0x005fe20000000000 */
[----:B------:R-:W-:Y:S01]  /*08e0*/  BSSY.RECONVERGENT B0, `(.L_x_20) ;  /* 0x0000008000007945 */ /* 0x000fe20003800200 */
[----:B---3--:R-:W-:-:S03]  /*08f0*/  IMAD.MOV.U32 R17, RZ, RZ, 0x1 ;  /* 0x00000001ff117424 */ /* 0x008fc600078e00ff */
[----:B------:R-:W-:-:S04]  /*0900*/  ISETP.GE.AND P1, PT, R16, UR18, PT ;  /* 0x0000001210007c0c */ /* 0x000fc8000bf26270 */
[----:B------:R-:W-:-:S13]  /*0910*/  ISETP.GE.OR P1, PT, R5, UR19, P1 ;  /* 0x0000001305007c0c */ /* 0x000fda0008f26670 */
[----:B------:R-:W-:Y:S05]  /*0920*/  @P1 BRA `(.L_x_21) ;  /* 0x00000000000c1947 */ /* 0x000fea0003800000 */
[----:B------:R-:W-:-:S05]  /*0930*/  IADD3 R16, P1, PT, R18, UR14, RZ ;  /* 0x0000000e12107c10 */ /* 0x000fca000ff3e0ff */
[----:B------:R-:W-:-:S06]  /*0940*/  IMAD.X R17, RZ, RZ, UR15, P1 ;  /* 0x0000000fff117e24 */ /* 0x000fcc00088e06ff */
[----:B------:R0:W5:Y:S02]  /*0950*/  LDG.E.U8.CONSTANT R17, desc[UR10][R16.64] ;  /* 0x0000000a10117981 */ /* 0x000164000c1e9100 */
.L_x_21:
[----:B------:R-:W-:Y:S05]  /*0960*/  BSYNC.RECONVERGENT B0 ;  /* 0x0000000000007941 */ /* 0x000fea0003800200 */
.L_x_20:
[----:B-----5:R2:W-:Y:S02]  /*0970*/  STS.U8 [R12+UR6+0x100], R17 ;  /* 0x000100110c007988 */ /* 0x0205e40008000006 */
.L_x_19:
[----:B------:R-:W-:Y:S05]  /*0980*/  @P0 BRA `(.L_x_22) ;  /* 0x0000000000140947 */ /* 0x000fea0003800000 */
[----:B0-----:R-:W-:-:S05]  /*0990*/  IADD3 R16, P1, PT, R10, UR14, RZ ;  /* 0x0000000e0a107c10 */ /* 0x001fca000ff3e0ff */
[----:B--2---:R-:W-:-:S06]  /*09a0*/  IMAD.X R17, RZ, RZ, UR15, P1 ;  /* 0x0000000fff117e24 */ /* 0x004fcc00088e06ff */
[----:B------:R-:W2:Y:S04]  /*09b0*/  LDG.E.U8.CONSTANT R17, desc[UR10][R16.64] ;  /* 0x0000000a10117981 */ /* 0x000ea8000c1e9100 */
[----:B--2---:R0:W-:Y:S01]  /*09c0*/  STS.U8 [R12+UR6+0x200], R17 ;  /* 0x000200110c007988 */ /* 0x0041e20008000006 */
[----:B------:R-:W-:Y:S05]  /*09d0*/  BRA `(.L_x_23) ;  /* 0x00000000002c7947 */ /* 0x000fea0003800000 */
.L_x_22:
[----:B0-----:R-:W-:Y:S01]  /*09e0*/  VIADD R16, R8, 0x40 ;  /* 0x0000004008107836 */ /* 0x001fe20000000000 */
[----:B------:R-:W-:Y:S01]  /*09f0*/  BSSY.RECONVERGENT B0, `(.L_x_24) ;  /* 0x0000008000007945 */ /* 0x000fe20003800200 */
[----:B--2---:R-:W-:-:S03]  /*0a00*/  IMAD.MOV.U32 R17, RZ, RZ, 0x1 ;  /* 0x00000001ff117424 */ /* 0x004fc600078e00ff */
[----:B------:R-:W-:-:S04]  /*0a10*/  ISETP.GE.AND P1, PT, R16, UR18, PT ;  /* 0x0000001210007c0c */ /* 0x000fc8000bf26270 */
[----:B------:R-:W-:-:S13]  /*0a20*/  ISETP.GE.OR P1, PT, R5, UR19, P1 ;  /* 0x0000001305007c0c */ /* 0x000fda0008f26670 */
[----:B------:R-:W-:Y:S05]  /*0a30*/  @P1 BRA `(.L_x_25) ;  /* 0x00000000000c1947 */ /* 0x000fea0003800000 */
[----:B------:R-:W-:-:S05]  /*0a40*/  IADD3 R16, P1, PT, R10, UR14, RZ ;  /* 0x0000000e0a107c10 */ /* 0x000fca000ff3e0ff */
[----:B------:R-:W-:-:S06]  /*0a50*/  IMAD.X R17, RZ, RZ, UR15, P1 ;  /* 0x0000000fff117e24 */ /* 0x000fcc00088e06ff */
[----:B------:R0:W5:Y:S02]  /*0a60*/  LDG.E.U8.CONSTANT R17, desc[UR10][R16.64] ;  /* 0x0000000a10117981 */ /* 0x000164000c1e9100 */
.L_x_25:
[----:B------:R-:W-:Y:S05]  /*0a70*/  BSYNC.RECONVERGENT B0 ;  /* 0x0000000000007941 */ /* 0x000fea0003800200 */
.L_x_24:
[----:B-----5:R2:W-:Y:S02]  /*0a80*/  STS.U8 [R12+UR6+0x200], R17 ;  /* 0x000200110c007988 */ /* 0x0205e40008000006 */
.L_x_23:
[----:B------:R-:W-:Y:S05]  /*0a90*/  @P0 BRA `(.L_x_26) ;  /* 0x0000000000140947 */ /* 0x000fea0003800000 */
[----:B0-----:R-:W-:-:S05]  /*0aa0*/  IADD3 R16, P1, PT, R19, UR14, RZ ;  /* 0x0000000e13107c10 */ /* 0x001fca000ff3e0ff */
[----:B--2---:R-:W-:-:S06]  /*0ab0*/  IMAD.X R17, RZ, RZ, UR15, P1 ;  /* 0x0000000fff117e24 */ /* 0x004fcc00088e06ff */
[----:B------:R-:W2:Y:S04]  /*0ac0*/  LDG.E.U8.CONSTANT R17, desc[UR10][R16.64] ;  /* 0x0000000a10117981 */ /* 0x000ea8000c1e9100 */
[----:B--2---:R0:W-:Y:S01]  /*0ad0*/  STS.U8 [R12+UR6+0x300], R17 ;  /* 0x000300110c007988 */ /* 0x0041e20008000006 */
[----:B------:R-:W-:Y:S05]  /*0ae0*/  BRA `(.L_x_27) ;  /* 0x0000000000247947 */ /* 0x000fea0003800000 */
.L_x_26:
[----:B------:R-:W-:Y:S01]  /*0af0*/  ISETP.GE.OR P1, PT, R5, UR19, P2 ;  /* 0x0000001305007c0c */ /* 0x000fe20009726670 */
[----:B------:R-:W-:Y:S01]  /*0b00*/  BSSY.RECONVERGENT B0, `(.L_x_28) ;  /* 0x0000006000007945 */ /* 0x000fe20003800200 */
[----:B0-2---:R-:W-:-:S11]  /*0b10*/  IMAD.MOV.U32 R17, RZ, RZ, 0x1 ;  /* 0x00000001ff117424 */ /* 0x005fd600078e00ff */
[----:B------:R-:W-:Y:S05]  /*0b20*/  @P1 BRA `(.L_x_29) ;  /* 0x00000000000c1947 */ /* 0x000fea0003800000 */
[----:B------:R-:W-:-:S05]  /*0b30*/  IADD3 R16, P1, PT, R19, UR14, RZ ;  /* 0x0000000e13107c10 */ /* 0x000fca000ff3e0ff */
[----:B------:R-:W-:-:S06]  /*0b40*/  IMAD.X R17, RZ, RZ, UR15, P1 ;  /* 0x0000000fff117e24 */ /* 0x000fcc00088e06ff */
[----:B------:R0:W5:Y:S02]  /*0b50*/  LDG.E.U8.CONSTANT R17, desc[UR10][R16.64] ;  /* 0x0000000a10117981 */ /* 0x000164000c1e9100 */
.L_x_29:
[----:B------:R-:W-:Y:S05]  /*0b60*/  BSYNC.RECONVERGENT B0 ;  /* 0x0000000000007941 */ /* 0x000fea0003800200 */
.L_x_28:
[----:B-----5:R2:W-:Y:S02]  /*0b70*/  STS.U8 [R12+UR6+0x300], R17 ;  /* 0x000300110c007988 */ /* 0x0205e40008000006 */
.L_x_27:
[----:B------:R-:W-:Y:S01]  /*0b80*/  BAR.SYNC.DEFER_BLOCKING 0x0 ;  /* 0x0000000000007b1d */ /* 0x000fe20000010000 */
[----:B------:R-:W-:Y:S01]  /*0b90*/  UIADD3 UR7, UPT, UPT, UR4, 0x4, URZ ;  /* 0x0000000404077890 */ /* 0x000fe2000fffe0ff */
[----:B-1----:R-:W-:Y:S01]  /*0ba0*/  IMAD R11, R4, 0x8, R11 ;  /* 0x00000008040b7824 */ /* 0x002fe200078e020b */
[----:B------:R-:W-:Y:S01]  /*0bb0*/  UIADD3 UR4, UPT, UPT, UR4, 0x8, URZ ;  /* 0x0000000804047890 */ /* 0x000fe2000fffe0ff */
[----:B------:R-:W-:Y:S01]  /*0bc0*/  VIADD R6, R6, 0x8 ;  /* 0x0000000806067836 */ /* 0x000fe20000000000 */
[----:B------:R-:W-:Y:S01]  /*0bd0*/  UISETP.GE.AND UP0, UPT, UR7, UR19, UPT ;  /* 0x000000130700728c */ /* 0x000fe2000bf06270 */
[C---:B------:R-:W-:Y:S02]  /*0be0*/  IMAD R15, R4.reuse, 0x8, R15 ;  /* 0x00000008040f7824 */ /* 0x040fe400078e020f */
[C---:B------:R-:W-:Y:S02]  /*0bf0*/  IMAD R13, R4.reuse, 0x8, R13 ;  /* 0x00000008040d7824 */ /* 0x040fe400078e020d */
[----:B------:R-:W-:-:S02]  /*0c00*/  IMAD R7, R4, 0x8, R7 ;  /* 0x0000000804077824 */ /* 0x000fc400078e0207 */
[----:B------:R-:W-:Y:S02]  /*0c10*/  VIADD R19, R19, 0x8 ;  /* 0x0000000813137836 */ /* 0x000fe40000000000 */
[----:B------:R-:W-:Y:S02]  /*0c20*/  VIADD R10, R10, 0x8 ;  /* 0x000000080a0a7836 */ /* 0x000fe40000000000 */
[----:B------:R-:W-:Y:S02]  /*0c30*/  VIADD R18, R18, 0x8 ;  /* 0x0000000812127836 */ /* 0x000fe40000000000 */
[----:B------:R-:W-:Y:S02]  /*0c40*/  VIADD R9, R9, 0x8 ;  /* 0x0000000809097836 */ /* 0x000fe40000000000 */
[----:B------:R-:W-:Y:S01]  /*0c50*/  VIADD R5, R5, 0x8 ;  /* 0x0000000805057836 */ /* 0x000fe20000000000 */
[----:B------:R-:W-:Y:S06]  /*0c60*/  BAR.SYNC.DEFER_BLOCKING 0x0 ;  /* 0x0000000000007b1d */ /* 0x000fec0000010000 */
[----:B------:R-:W-:Y:S05]  /*0c70*/  BRA.U !UP0, `(.L_x_30) ;  /* 0xfffffff508b87547 */ /* 0x000fea000b83ffff */
.L_x_0:
[----:B------:R-:W1:Y:S01]  /*0c80*/  S2R R5, SR_CTAID.Y ;  /* 0x0000000000057919 */ /* 0x000e620000002600 */
[----:B------:R-:W3:Y:S01]  /*0c90*/  LDCU UR4, c[0x0][0x370] ;  /* 0x00006e00ff0477ac */ /* 0x000ee20008000800 */
[----:B------:R-:W4:Y:S01]  /*0ca0*/  S2R R4, SR_CTAID.X ;  /* 0x0000000000047919 */ /* 0x000f220000002500 */
[----:B------:R-:W5:Y:S01]  /*0cb0*/  LDCU UR5, c[0x0][0x374] ;  /* 0x00006e80ff0577ac */ /* 0x000f620008000800 */
[----:B------:R-:W0:Y:S01]  /*0cc0*/  LDCU UR6, c[0x0][0x398] ;  /* 0x00007300ff0677ac */ /* 0x000e220008000800 */
[----:B---3--:R-:W-:Y:S02]  /*0cd0*/  UIADD3 UR4, UPT, UPT, UR4, -0x1, URZ ;  /* 0xffffffff04047890 */ /* 0x008fe4000fffe0ff */
[----:B-----5:R-:W-:-:S06]  /*0ce0*/  UIADD3 UR5, UPT, UPT, UR5, -0x1, URZ ;  /* 0xffffffff05057890 */ /* 0x020fcc000fffe0ff */
[C---:B-1----:R-:W-:Y:S01]  /*0cf0*/  ISETP.NE.AND P0, PT, R5.reuse, UR5, PT ;  /* 0x0000000505007c0c */ /* 0x042fe2000bf05270 */
[----:B------:R-:W-:-:S03]  /*0d00*/  IMAD R0, R5, 0x10, R0 ;  /* 0x0000001005007824 */ /* 0x000fc600078e0200 */
[C---:B----4-:R-:W-:Y:S01]  /*0d10*/  ISETP.EQ.OR P0, PT, R4.reuse, UR4, !P0 ;  /* 0x0000000404007c0c */ /* 0x050fe2000c702670 */
[----:B------:R-:W-:Y:S02]  /*0d20*/  IMAD R2, R4, 0x10, R3 ;  /* 0x0000001004027824 */ /* 0x000fe400078e0203 */
[----:B------:R-:W-:Y:S02]  /*0d30*/  IMAD.SHL.U32 R3, R0, 0x8, RZ ;  /* 0x0000000800037824 */ /* 0x000fe400078e00ff */
[----:B------:R-:W-:Y:S02]  /*0d40*/  IMAD.SHL.U32 R2, R2, 0x8, RZ ;  /* 0x0000000802027824 */ /* 0x000fe400078e00ff */
[----:B0-----:R-:W-:-:S06]  /*0d50*/  IMAD R11, R3, UR6, RZ ;  /* 0x00000006030b7c24 */ /* 0x001fcc000f8e02ff */
[----:B------:R-:W-:Y:S05]  /*0d60*/  @P0 BRA `(.L_x_31) ;  /* 0x0000000000180947 */ /* 0x000fea0003800000 */
[----:B------:R-:W0:Y:S01]  /*0d70*/  LDCU.64 UR4, c[0x0][0x390] ;  /* 0x00007200ff0477ac */ /* 0x000e220008000a00 */
[----:B------:R-:W-:-:S05]  /*0d80*/  IMAD.IADD R0, R2, 0x1, R11 ;  /* 0x0000000102007824 */ /* 0x000fca00078e020b */
[----:B0-----:R-:W-:-:S04]  /*0d90*/  IADD3 R4, P1, PT, R0, UR4, RZ ;  /* 0x0000000400047c10 */ /* 0x001fc8000ff3e0ff */
[----:B------:R-:W-:-:S05]  /*0da0*/  LEA.HI.X.SX32 R5, R0, UR5, 0x1, P1 ;  /* 0x0000000500057c11 */ /* 0x000fca00088f0eff */
[----:B------:R1:W-:Y:S01]  /*0db0*/  STG.E.U8 desc[UR10][R4.64], RZ ;  /* 0x000000ff04007986 */ /* 0x0003e2000c10110a */
[----:B------:R-:W-:Y:S05]  /*0dc0*/  BRA `(.L_x_32) ;  /* 0x0000000000207947 */ /* 0x000fea0003800000 */
.L_x_31:
[----:B------:R-:W0:Y:S02]  /*0dd0*/  LDCU UR4, c[0x0][0x39c] ;  /* 0x00007380ff0477ac */ /* 0x000e240008000800 */
[----:B0-----:R-:W-:-:S04]  /*0de0*/  ISETP.GE.AND P1, PT, R3, UR4, PT ;  /* 0x0000000403007c0c */ /* 0x001fc8000bf26270 */
[----:B------:R-:W-:-:S13]  /*0df0*/  ISETP.GE.OR P1, PT, R2, UR6, P1 ;  /* 0x0000000602007c0c */ /* 0x000fda0008f26670 */
[----:B------:R-:W0:Y:S01]  /*0e00*/  @!P1 LDC.64 R4, c[0x0][0x390] ;  /* 0x0000e400ff049b82 */ /* 0x000e220000000a00 */
[----:B------:R-:W-:-:S05]  /*0e10*/  @!P1 IMAD.IADD R0, R2, 0x1, R11 ;  /* 0x0000000102009824 */ /* 0x000fca00078e020b */
[----:B0-----:R-:W-:-:S04]  /*0e20*/  @!P1 IADD3 R4, P2, PT, R0, R4, RZ ;  /* 0x0000000400049210 */ /* 0x001fc80007f5e0ff */
[----:B------:R-:W-:-:S05]  /*0e30*/  @!P1 LEA.HI.X.SX32 R5, R0, R5, 0x1, P2 ;  /* 0x0000000500059211 */ /* 0x000fca00010f0eff */
[----:B------:R0:W-:Y:S04]  /*0e40*/  @!P1 STG.E.U8 desc[UR10][R4.64], RZ ;  /* 0x000000ff04009986 */ /* 0x0001e8000c10110a */
.L_x_32:
[----:B------:R-:W2:Y:S01]  /*0e50*/  LDCU.64 UR4, c[0x0][0x390] ;  /* 0x00007200ff0477ac */ /* 0x000ea20008000a00 */
[----:B01----:R-:W-:Y:S01]  /*0e60*/  SHF.R.S32.HI R5, RZ, 0x1f, R11 ;  /* 0x0000001fff057819 */ /* 0x003fe2000001140b */
[C---:B------:R-:W-:Y:S01]  /*0e70*/  VIADD R10, R2.reuse, 0x1 ;  /* 0x00000001020a7836 */ /* 0x040fe20000000000 */
[----:B------:R-:W-:Y:S01]  /*0e80*/  SHF.R.S32.HI R0, RZ, 0x1f, R2 ;  /* 0x0000001fff007819 */ /* 0x000fe20000011402 */
[C---:B------:R-:W-:Y:S02]  /*0e90*/  VIADD R9, R2.reuse, 0x2 ;  /* 0x0000000202097836 */ /* 0x040fe40000000000 */
[C---:B------:R-:W-:Y:S02]  /*0ea0*/  VIADD R8, R2.reuse, 0x3 ;  /* 0x0000000302087836 */ /* 0x040fe40000000000 */
[C---:B------:R-:W-:Y:S02]  /*0eb0*/  VIADD R7, R2.reuse, 0x4 ;  /* 0x0000000402077836 */ /* 0x040fe40000000000 */
[----:B------:R-:W-:-:S02]  /*0ec0*/  VIADD R6, R2, 0x5 ;  /* 0x0000000502067836 */ /* 0x000fc40000000000 */
[C---:B------:R-:W-:Y:S01]  /*0ed0*/  VIADD R4, R2.reuse, 0x7 ;  /* 0x0000000702047836 */ /* 0x040fe20000000000 */
[----:B--2---:R-:W-:-:S04]  /*0ee0*/  IADD3 R12, P1, P2, R2, UR4, R11 ;  /* 0x00000004020c7c10 */ /* 0x004fc8000fa3e00b */
[----:B------:R-:W-:Y:S01]  /*0ef0*/  IADD3.X R13, PT, PT, R0, UR5, R5, P1, P2 ;  /* 0x00000005000d7c10 */ /* 0x000fe20008fe4405 */
[----:B------:R-:W-:-:S04]  /*0f00*/  VIADD R5, R2, 0x6 ;  /* 0x0000000602057836 */ /* 0x000fc80000000000 */
[----:B------:R0:W-:Y:S04]  /*0f10*/  @!P0 STG.E.U8 desc[UR10][R12.64+0x2], RZ ;  /* 0x000002ff0c008986 */ /* 0x0001e8000c10110a */
[----:B------:R0:W-:Y:S04]  /*0f20*/  @!P0 STG.E.U8 desc[UR10][R12.64+0x3], RZ ;  /* 0x000003ff0c008986 */ /* 0x0001e8000c10110a */
[----:B------:R0:W-:Y:S04]  /*0f30*/  @!P0 STG.E.U8 desc[UR10][R12.64+0x4], RZ ;  /* 0x000004ff0c008986 */ /* 0x0001e8000c10110a */
[----:B------:R0:W-:Y:S04]  /*0f40*/  @!P0 STG.E.U8 desc[UR10][R12.64+0x5], RZ ;  /* 0x000005ff0c008986 */ /* 0x0001e8000c10110a */
[----:B------:R0:W-:Y:S04]  /*0f50*/  @!P0 STG.E.U8 desc[UR10][R12.64+0x6], RZ ;  /* 0x000006ff0c008986 */ /* 0x0001e8000c10110a */
[----:B------:R0:W-:Y:S04]  /*0f60*/  @!P0 STG.E.U8 desc[UR10][R12.64+0x7], RZ ;  /* 0x000007ff0c008986 */ /* 0x0001e8000c10110a */
[----:B------:R0:W-:Y:S01]  /*0f70*/  @!P0 STG.E.U8 desc[UR10][R12.64+0x1], RZ ;  /* 0x000001ff0c008986 */ /* 0x0001e2000c10110a */
[----:B------:R-:W-:Y:S05]  /*0f80*/  @!P0 BRA `(.L_x_33) ;  /* 0x0000000000108947 */ /* 0x000fea0003800000 */
[----:B------:R-:W1:Y:S02]  /*0f90*/  LDCU UR7, c[0x0][0x39c] ;  /* 0x00007380ff0777ac */ /* 0x000e640008000800 */
[----:B-1----:R-:W-:-:S04]  /*0fa0*/  ISETP.GE.AND P1, PT, R3, UR7, PT ;  /* 0x0000000703007c0c */ /* 0x002fc8000bf26270 */
[----:B------:R-:W-:-:S13]  /*0fb0*/  ISETP.GE.OR P1, PT, R10, UR6, P1 ;  /* 0x000000060a007c0c */ /* 0x000fda0008f26670 */
[----:B------:R1:W-:Y:S02]  /*0fc0*/  @!P1 STG.E.U8 desc[UR10][R12.64+0x1], RZ ;  /* 0x000001ff0c009986 */ /* 0x0003e4000c10110a */
.L_x_33:
[----:B------:R-:W-:Y:S05]  /*0fd0*/  @!P0 BRA `(.L_x_34) ;  /* 0x0000000000108947 */ /* 0x000fea0003800000 */
[----:B------:R-:W2:Y:S02]  /*0fe0*/  LDCU UR7, c[0x0][0x39c] ;  /* 0x00007380ff0777ac */ /* 0x000ea40008000800 */
[----:B--2---:R-:W-:-:S04]  /*0ff0*/  ISETP.GE.AND P1, PT, R3, UR7, PT ;  /* 0x0000000703007c0c */ /* 0x004fc8000bf26270 */
[----:B------:R-:W-:-:S13]  /*1000*/  ISETP.GE.OR P1, PT, R9, UR6, P1 ;  /* 0x0000000609007c0c */ /* 0x000fda0008f26670 */
[----:B------:R2:W-:Y:S02]  /*1010*/  @!P1 STG.E.U8 desc[UR10][R12.64+0x2], RZ ;  /* 0x000002ff0c009986 */ /* 0x0005e4000c10110a */
.L_x_34:
[----:B------:R-:W-:Y:S05]  /*1020*/  @!P0 BRA `(.L_x_35) ;  /* 0x0000000000108947 */ /* 0x000fea0003800000 */
[----:B------:R-:W3:Y:S02]  /*1030*/  LDCU UR7, c[0x0][0x39c] ;  /* 0x00007380ff0777ac */ /* 0x000ee40008000800 */
[----:B---3--:R-:W-:-:S04]  /*1040*/  ISETP.GE.AND P1, PT, R3, UR7, PT ;  /* 0x0000000703007c0c */ /* 0x008fc8000bf26270 */
[----:B------:R-:W-:-:S13]  /*1050*/  ISETP.GE.OR P1, PT, R8, UR6, P1 ;  /* 0x0000000608007c0c */ /* 0x000fda0008f26670 */
[----:B------:R3:W-:Y:S02]  /*1060*/  @!P1 STG.E.U8 desc[UR10][R12.64+0x3], RZ ;  /* 0x000003ff0c009986 */ /* 0x0007e4000c10110a */
.L_x_35:
[----:B------:R-:W-:Y:S05]  /*1070*/  @!P0 BRA `(.L_x_36) ;  /* 0x0000000000108947 */ /* 0x000fea0003800000 */
[----:B------:R-:W4:Y:S02]  /*1080*/  LDCU UR7, c[0x0][0x39c] ;  /* 0x00007380ff0777ac */ /* 0x000f240008000800 */
[----:B----4-:R-:W-:-:S04]  /*1090*/  ISETP.GE.AND P1, PT, R3, UR7, PT ;  /* 0x0000000703007c0c */ /* 0x010fc8000bf26270 */
[----:B------:R-:W-:-:S13]  /*10a0*/  ISETP.GE.OR P1, PT, R7, UR6, P1 ;  /* 0x0000000607007c0c */ /* 0x000fda0008f26670 */
[----:B------:R4:W-:Y:S02]  /*10b0*/  @!P1 STG.E.U8 desc[UR10][R12.64+0x4], RZ ;  /* 0x000004ff0c009986 */ /* 0x0009e4000c10110a */
.L_x_36:
[----:B------:R-:W-:Y:S05]  /*10c0*/  @!P0 BRA `(.L_x_37) ;  /* 0x0000000000108947 */ /* 0x000fea0003800000 */
[----:B------:R-:W5:Y:S02]  /*10d0*/  LDCU UR7, c[0x0][0x39c] ;  /* 0x00007380ff0777ac */ /* 0x000f640008000800 */
[----:B-----5:R-:W-:-:S04]  /*10e0*/  ISETP.GE.AND P1, PT, R3, UR7, PT ;  /* 0x0000000703007c0c */ /* 0x020fc8000bf26270 */
[----:B------:R-:W-:-:S13]  /*10f0*/  ISETP.GE.OR P1, PT, R6, UR6, P1 ;  /* 0x0000000606007c0c */ /* 0x000fda0008f26670 */
[----:B------:R0:W-:Y:S02]  /*1100*/  @!P1 STG.E.U8 desc[UR10][R12.64+0x5], RZ ;  /* 0x000005ff0c009986 */ /* 0x0001e4000c10110a */
.L_x_37:
[----:B------:R-:W-:Y:S05]  /*1110*/  @!P0 BRA `(.L_x_38) ;  /* 0x0000000000108947 */ /* 0x000fea0003800000 */
[----:B------:R-:W5:Y:S02]  /*1120*/  LDCU UR7, c[0x0][0x39c] ;  /* 0x00007380ff0777ac */ /* 0x000f640008000800 */
[----:B-----5:R-:W-:-:S04]  /*1130*/  ISETP.GE.AND P1, PT, R3, UR7, PT ;  /* 0x0000000703007c0c */ /* 0x020fc8000bf26270 */
[----:B------:R-:W-:-:S13]  /*1140*/  ISETP.GE.OR P1, PT, R5, UR6, P1 ;  /* 0x0000000605007c0c */ /* 0x000fda0008f26670 */
[----:B------:R0:W-:Y:S02]  /*1150*/  @!P1 STG.E.U8 desc[UR10][R12.64+0x6], RZ ;  /* 0x000006ff0c009986 */ /* 0x0001e4000c10110a */
.L_x_38:
[----:B------:R-:W-:Y:S05]  /*1160*/  @!P0 BRA `(.L_x_39) ;  /* 0x0000000000108947 */ /* 0x000fea0003800000 */
[----:B------:R-:W5:Y:S02]  /*1170*/  LDCU UR7, c[0x0][0x39c] ;  /* 0x00007380ff0777ac */ /* 0x000f640008000800 */
[----:B-----5:R-:W-:-:S04]  /*1180*/  ISETP.GE.AND P1, PT, R3, UR7, PT ;  /* 0x0000000703007c0c */ /* 0x020fc8000bf26270 */
[----:B------:R-:W-:-:S13]  /*1190*/  ISETP.GE.OR P1, PT, R4, UR6, P1 ;  /* 0x0000000604007c0c */ /* 0x000fda0008f26670 */
[----:B------:R0:W-:Y:S02]  /*11a0*/  @!P1 STG.E.U8 desc[UR10][R12.64+0x7], RZ ;  /* 0x000007ff0c009986 */ /* 0x0001e4000c10110a */
.L_x_39:
[----:B------:R-:W-:-:S04]  /*11b0*/  VIADD R11, R11, UR6 ;  /* 0x000000060b0b7c36 */ /* 0x000fc80008000000 */
[--C-:B01234-:R-:W-:Y:S01]  /*11c0*/  @!P0 IMAD.IADD R12, R2, 0x1, R11.reuse ;  /* 0x00000001020c8824 */ /* 0x11ffe200078e020b */
[----:B------:R-:W-:-:S04]  /*11d0*/  SHF.R.S32.HI R13, RZ, 0x1f, R11 ;  /* 0x0000001fff0d7819 */ /* 0x000fc8000001140b */
[----:B------:R-:W-:-:S04]  /*11e0*/  @!P0 IADD3 R14, P1, PT, R12, UR4, RZ ;  /* 0x000000040c0e8c10 */ /* 0x000fc8000ff3e0ff */
[----:B------:R-:W-:Y:S01]  /*11f0*/  @!P0 LEA.HI.X.SX32 R15, R12, UR5, 0x1, P1 ;  /* 0x000000050c0f8c11 */ /* 0x000fe200088f0eff */
[----:B------:R-:W-:-:S04]  /*1200*/  VIADD R12, R3, 0x1 ;  /* 0x00000001030c7836 */ /* 0x000fc80000000000 */
[----:B------:R0:W-:Y:S01]  /*1210*/  @!P0 STG.E.U8 desc[UR10][R14.64], RZ ;  /* 0x000000ff0e008986 */ /* 0x0001e2000c10110a */
[----:B------:R-:W-:Y:S05]  /*1220*/  @!P0 BRA `(.L_x_40) ;  /* 0x00000000001c8947 */ /* 0x000fea0003800000 */
[----:B------:R-:W1:Y:S02]  /*1230*/  LDCU UR7, c[0x0][0x39c] ;  /* 0x00007380ff0777ac */ /* 0x000e640008000800 */
[----:B-1----:R-:W-:-:S04]  /*1240*/  ISETP.GE.AND P1, PT, R12, UR7, PT ;  /* 0x000000070c007c0c */ /* 0x002fc8000bf26270 */
[----:B------:R-:W-:-:S13]  /*1250*/  ISETP.GE.OR P1, PT, R2, UR6, P1 ;  /* 0x0000000602007c0c */ /* 0x000fda0008f26670 */
[----:B0-----:R-:W-:-:S05]  /*1260*/  @!P1 IMAD.IADD R15, R2, 0x1, R11 ;  /* 0x00000001020f9824 */ /* 0x001fca00078e020b */
[----:B------:R-:W-:-:S04]  /*1270*/  @!P1 IADD3 R14, P2, PT, R15, UR4, RZ ;  /* 0x000000040f0e9c10 */ /* 0x000fc8000ff5e0ff */
[----:B------:R-:W-:-:S05]  /*1280*/  @!P1 LEA.HI.X.SX32 R15, R15, UR5, 0x1, P2 ;  /* 0x000000050f0f9c11 */ /* 0x000fca00090f0eff */
[----:B------:R1:W-:Y:S04]  /*1290*/  @!P1 STG.E.U8 desc[UR10][R14.64], RZ ;  /* 0x000000ff0e009986 */ /* 0x0003e8000c10110a */
.L_x_40:
[----:B01----:R-:W-:-:S04]  /*12a0*/  IADD3 R14, P1, P2, R2, UR4, R11 ;  /* 0x00000004020e7c10 */ /* 0x003fc8000fa3e00b */
[----:B------:R-:W-:-:S05]  /*12b0*/  IADD3.X R15, PT, PT, R0, UR5, R13, P1, P2 ;  /* 0x00000005000f7c10 */ /* 0x000fca0008fe440d */
        /* <DEDUP_REMOVED lines=12> */
.L_x_41:
[----:B------:R-:W-:Y:S05]  /*1380*/  @!P0 BRA `(.L_x_42) ;  /* 0x0000000000108947 */ /* 0x000fea0003800000 */
[----:B------:R-:W2:Y:S02]  /*1390*/  LDCU UR7, c[0x0][0x39c] ;  /* 0x00007380ff0777ac */ /* 0x000ea40008000800 */
[----:B--2---:R-:W-:-:S04]  /*13a0*/  ISETP.GE.AND P1, PT, R12, UR7, PT ;  /* 0x000000070c007c0c */ /* 0x004fc8000bf26270 */
[----:B------:R-:W-:-:S13]  /*13b0*/  ISETP.GE.OR P1, PT, R9, UR6, P1 ;  /* 0x0000000609007c0c */ /* 0x000fda0008f26670 */
[----:B------:R2:W-:Y:S02]  /*13c0*/  @!P1 STG.E.U8 desc[UR10][R14.64+0x2], RZ ;  /* 0x000002ff0e009986 */ /* 0x0005e4000c10110a */
.L_x_42:
[----:B------:R-:W-:Y:S05]  /*13d0*/  @!P0 BRA `(.L_x_43) ;  /* 0x0000000000108947 */ /* 0x000fea0003800000 */
[----:B------:R-:W3:Y:S02]  /*13e0*/  LDCU UR7, c[0x0][0x39c] ;  /* 0x00007380ff0777ac */ /* 0x000ee40008000800 */
[----:B---3--:R-:W-:-:S04]  /*13f0*/  ISETP.GE.AND P1, PT, R12, UR7, PT ;  /* 0x000000070c007c0c */ /* 0x008fc8000bf26270 */
[----:B------:R-:W-:-:S13]  /*1400*/  ISETP.GE.OR P1, PT, R8, UR6, P1 ;  /* 0x0000000608007c0c */ /* 0x000fda0008f26670 */
[----:B------:R3:W-:Y:S02]  /*1410*/  @!P1 STG.E.U8 desc[UR10][R14.64+0x3], RZ ;  /* 0x000003ff0e009986 */ /* 0x0007e4000c10110a */
.L_x_43:
[----:B------:R-:W-:Y:S05]  /*1420*/  @!P0 BRA `(.L_x_44) ;  /* 0x0000000000108947 */ /* 0x000fea0003800000 */
[----:B------:R-:W4:Y:S02]  /*1430*/  LDCU UR7, c[0x0][0x39c] ;  /* 0x00007380ff0777ac */ /* 0x000f240008000800 */
[----:B----4-:R-:W-:-:S04]  /*1440*/  ISETP.GE.AND P1, PT, R12, UR7, PT ;  /* 0x000000070c007c0c */ /* 0x010fc8000bf26270 */
[----:B------:R-:W-:-:S13]  /*1450*/  ISETP.GE.OR P1, PT, R7, UR6, P1 ;  /* 0x0000000607007c0c */ /* 0x000fda0008f26670 */
[----:B------:R4:W-:Y:S02]  /*1460*/  @!P1 STG.E.U8 desc[UR10][R14.64+0x4], RZ ;  /* 0x000004ff0e009986 */ /* 0x0009e4000c10110a */
.L_x_44:
[----:B------:R-:W-:Y:S05]  /*1470*/  @!P0 BRA `(.L_x_45) ;  /* 0x0000000000108947 */ /* 0x000fea0003800000 */
[----:B------:R-:W5:Y:S02]  /*1480*/  LDCU UR7, c[0x0][0x39c] ;  /* 0x00007380ff0777ac */ /* 0x000f640008000800 */
[----:B-----5:R-:W-:-:S04]  /*1490*/  ISETP.GE.AND P1, PT, R12, UR7, PT ;  /* 0x000000070c007c0c */ /* 0x020fc8000bf26270 */
[----:B------:R-:W-:-:S13]  /*14a0*/  ISETP.GE.OR P1, PT, R6, UR6, P1 ;  /* 0x0000000606007c0c */ /* 0x000fda0008f26670 */
[----:B------:R0:W-:Y:S02]  /*14b0*/  @!P1 STG.E.U8 desc[UR10][R14.64+0x5], RZ ;  /* 0x000005ff0e009986 */ /* 0x0001e4000c10110a */
.L_x_45:
[----:B------:R-:W-:Y:S05]  /*14c0*/  @!P0 BRA `(.L_x_46) ;  /* 0x0000000000108947 */ /* 0x000fea0003800000 */
[----:B------:R-:W5:Y:S02]  /*14d0*/  LDCU UR7, c[0x0][0x39c] ;  /* 0x00007380ff0777ac */ /* 0x000f640008000800 */
[----:B-----5:R-:W-:-:S04]  /*14e0*/  ISETP.GE.AND P1, PT, R12, UR7, PT ;  /* 0x000000070c007c0c */ /* 0x020fc8000bf26270 */
[----:B------:R-:W-:-:S13]  /*14f0*/  ISETP.GE.OR P1, PT, R5, UR6, P1 ;  /* 0x0000000605007c0c */ /* 0x000fda0008f26670 */
[----:B------:R0:W-:Y:S02]  /*1500*/  @!P1 STG.E.U8 desc[UR10][R14.64+0x6], RZ ;  /* 0x000006ff0e009986 */ /* 0x0001e4000c10110a */
.L_x_46:
[----:B------:R-:W-:Y:S05]  /*1510*/  @!P0 BRA `(.L_x_47) ;  /* 0x0000000000108947 */ /* 0x000fea0003800000 */
[----:B------:R-:W5:Y:S02]  /*1520*/  LDCU UR7, c[0x0][0x39c] ;  /* 0x00007380ff0777ac */ /* 0x000f640008000800 */
[----:B-----5:R-:W-:-:S04]  /*1530*/  ISETP.GE.AND P1, PT, R12, UR7, PT ;  /* 0x000000070c007c0c */ /* 0x020fc8000bf26270 */
[----:B------:R-:W-:-:S13]  /*1540*/  ISETP.GE.OR P1, PT, R4, UR6, P1 ;  /* 0x0000000604007c0c */ /* 0x000fda0008f26670 */
[----:B------:R0:W-:Y:S02]  /*1550*/  @!P1 STG.E.U8 desc[UR10][R14.64+0x7], RZ ;  /* 0x000007ff0e009986 */ /* 0x0001e4000c10110a */
.L_x_47:
[----:B------:R-:W-:-:S04]  /*1560*/  VIADD R11, R11, UR6 ;  /* 0x000000060b0b7c36 */ /* 0x000fc80008000000 */
[--C-:B------:R-:W-:Y:S01]  /*1570*/  @!P0 IMAD.IADD R12, R2, 0x1, R11.reuse ;  /* 0x00000001020c8824 */ /* 0x100fe200078e020b */
[----:B------:R-:W-:-:S04]  /*1580*/  SHF.R.S32.HI R13, RZ, 0x1f, R11 ;  /* 0x0000001fff0d7819 */ /* 0x000fc8000001140b */
[----:B01234-:R-:W-:-:S04]  /*1590*/  @!P0 IADD3 R14, P1, PT, R12, UR4, RZ ;  /* 0x000000040c0e8c10 */ /* 0x01ffc8000ff3e0ff */
        /* <DEDUP_REMOVED lines=11> */
.L_x_48:
        /* <DEDUP_REMOVED lines=14> */
.L_x_49:
[----:B------:R-:W-:Y:S05]  /*1730*/  @!P0 BRA `(.L_x_50) ;  /* 0x0000000000108947 */ /* 0x000fea0003800000 */
[----:B------:R-:W2:Y:S02]  /*1740*/  LDCU UR7, c[0x0][0x39c] ;  /* 0x00007380ff0777ac */ /* 0x000ea40008000800 */
[----:B--2---:R-:W-:-:S04]  /*1750*/  ISETP.GE.AND P1, PT, R12, UR7, PT ;  /* 0x000000070c007c0c */ /* 0x004fc8000bf26270 */
[----:B------:R-:W-:-:S13]  /*1760*/  ISETP.GE.OR P1, PT, R9, UR6, P1 ;  /* 0x0000000609007c0c */ /* 0x000fda0008f26670 */
[----:B------:R2:W-:Y:S02]  /*1770*/  @!P1 STG.E.U8 desc[UR10][R14.64+0x2], RZ ;  /* 0x000002ff0e009986 */ /* 0x0005e4000c10110a */
.L_x_50:
[----:B------:R-:W-:Y:S05]  /*1780*/  @!P0 BRA `(.L_x_51) ;  /* 0x0000000000108947 */ /* 0x000fea0003800000 */
[----:B------:R-:W3:Y:S02]  /*1790*/  LDCU UR7, c[0x0][0x39c] ;  /* 0x00007380ff0777ac */ /* 0x000ee40008000800 */
[----:B---3--:R-:W-:-:S04]  /*17a0*/  ISETP.GE.AND P1, PT, R12, UR7, PT ;  /* 0x000000070c007c0c */ /* 0x008fc8000bf26270 */
[----:B------:R-:W-:-:S13]  /*17b0*/  ISETP.GE.OR P1, PT, R8, UR6, P1 ;  /* 0x0000000608007c0c */ /* 0x000fda0008f26670 */
[----:B------:R3:W-:Y:S02]  /*17c0*/  @!P1 STG.E.U8 desc[UR10][R14.64+0x3], RZ ;  /* 0x000003ff0e009986 */ /* 0x0007e4000c10110a */
.L_x_51:
[----:B------:R-:W-:Y:S05]  /*17d0*/  @!P0 BRA `(.L_x_52) ;  /* 0x0000000000108947 */ /* 0x000fea0003800000 */
[----:B------:R-:W4:Y:S02]  /*17e0*/  LDCU UR7, c[0x0][0x39c] ;  /* 0x00007380ff0777ac */ /* 0x000f240008000800 */
[----:B----4-:R-:W-:-:S04]  /*17f0*/  ISETP.GE.AND P1, PT, R12, UR7, PT ;  /* 0x000000070c007c0c */ /* 0x010fc8000bf26270 */
[----:B------:R-:W-:-:S13]  /*1800*/  ISETP.GE.OR P1, PT, R7, UR6, P1 ;  /* 0x0000000607007c0c */ /* 0x000fda0008f26670 */
[----:B------:R4:W-:Y:S02]  /*1810*/  @!P1 STG.E.U8 desc[UR10][R14.64+0x4], RZ ;  /* 0x000004ff0e009986 */ /* 0x0009e4000c10110a */
.L_x_52:
[----:B------:R-:W-:Y:S05]  /*1820*/  @!P0 BRA `(.L_x_53) ;  /* 0x0000000000108947 */ /* 0x000fea0003800000 */
[----:B------:R-:W5:Y:S02]  /*1830*/  LDCU UR7, c[0x0][0x39c] ;  /* 0x00007380ff0777ac */ /* 0x000f640008000800 */
[----:B-----5:R-:W-:-:S04]  /*1840*/  ISETP.GE.AND P1, PT, R12, UR7, PT ;  /* 0x000000070c007c0c */ /* 0x020fc8000bf26270 */
[----:B------:R-:W-:-:S13]  /*1850*/  ISETP.GE.OR P1, PT, R6, UR6, P1 ;  /* 0x0000000606007c0c */ /* 0x000fda0008f26670 */
[----:B------:R0:W-:Y:S02]  /*1860*/  @!P1 STG.E.U8 desc[UR10][R14.64+0x5], RZ ;  /* 0x000005ff0e009986 */ /* 0x0001e4000c10110a */
.L_x_53:
[----:B------:R-:W-:Y:S05]  /*1870*/  @!P0 BRA `(.L_x_54) ;  /* 0x0000000000108947 */ /* 0x000fea0003800000 */
[----:B------:R-:W5:Y:S02]  /*1880*/  LDCU UR7, c[0x0][0x39c] ;  /* 0x00007380ff0777ac */ /* 0x000f640008000800 */
[----:B-----5:R-:W-:-:S04]  /*1890*/  ISETP.GE.AND P1, PT, R12, UR7, PT ;  /* 0x000000070c007c0c */ /* 0x020fc8000bf26270 */
[----:B------:R-:W-:-:S13]  /*18a0*/  ISETP.GE.OR P1, PT, R5, UR6, P1 ;  /* 0x0000000605007c0c */ /* 0x000fda0008f26670 */
[----:B------:R0:W-:Y:S02]  /*18b0*/  @!P1 STG.E.U8 desc[UR10][R14.64+0x6], RZ ;  /* 0x000006ff0e009986 */ /* 0x0001e4000c10110a */
.L_x_54:
[----:B------:R-:W-:Y:S05]  /*18c0*/  @!P0 BRA `(.L_x_55) ;  /* 0x0000000000108947 */ /* 0x000fea0003800000 */
[----:B------:R-:W5:Y:S02]  /*18d0*/  LDCU UR7, c[0x0][0x39c] ;  /* 0x00007380ff0777ac */ /* 0x000f640008000800 */
[----:B-----5:R-:W-:-:S04]  /*18e0*/  ISETP.GE.AND P1, PT, R12, UR7, PT ;  /* 0x000000070c007c0c */ /* 0x020fc8000bf26270 */
[----:B------:R-:W-:-:S13]  /*18f0*/  ISETP.GE.OR P1, PT, R4, UR6, P1 ;  /* 0x0000000604007c0c */ /* 0x000fda0008f26670 */
[----:B------:R0:W-:Y:S02]  /*1900*/  @!P1 STG.E.U8 desc[UR10][R14.64+0x7], RZ ;  /* 0x000007ff0e009986 */ /* 0x0001e4000c10110a */
.L_x_55:
        /* <DEDUP_REMOVED lines=15> */
.L_x_56:
        /* <DEDUP_REMOVED lines=14> */
.L_x_57:
[----:B------:R-:W-:Y:S05]  /*1ae0*/  @!P0 BRA `(.L_x_58) ;  /* 0x0000000000108947 */ /* 0x000fea0003800000 */
[----:B------:R-:W2:Y:S02]  /*1af0*/  LDCU UR7, c[0x0][0x39c] ;  /* 0x00007380ff0777ac */ /* 0x000ea40008000800 */
[----:B--2---:R-:W-:-:S04]  /*1b00*/  ISETP.GE.AND P1, PT, R12, UR7, PT ;  /* 0x000000070c007c0c */ /* 0x004fc8000bf26270 */
[----:B------:R-:W-:-:S13]  /*1b10*/  ISETP.GE.OR P1, PT, R9, UR6, P1 ;  /* 0x0000000609007c0c */ /* 0x000fda0008f26670 */
[----:B------:R2:W-:Y:S02]  /*1b20*/  @!P1 STG.E.U8 desc[UR10][R14.64+0x2], RZ ;  /* 0x000002ff0e009986 */ /* 0x0005e4000c10110a */
.L_x_58:
[----:B------:R-:W-:Y:S05]  /*1b30*/  @!P0 BRA `(.L_x_59) ;  /* 0x0000000000108947 */ /* 0x000fea0003800000 */
[----:B------:R-:W3:Y:S02]  /*1b40*/  LDCU UR7, c[0x0][0x39c] ;  /* 0x00007380ff0777ac */ /* 0x000ee40008000800 */
[----:B---3--:R-:W-:-:S04]  /*1b50*/  ISETP.GE.AND P1, PT, R12, UR7, PT ;  /* 0x000000070c007c0c */ /* 0x008fc8000bf26270 */
[----:B------:R-:W-:-:S13]  /*1b60*/  ISETP.GE.OR P1, PT, R8, UR6, P1 ;  /* 0x0000000608007c0c */ /* 0x000fda0008f26670 */
[----:B------:R3:W-:Y:S02]  /*1b70*/  @!P1 STG.E.U8 desc[UR10][R14.64+0x3], RZ ;  /* 0x000003ff0e009986 */ /* 0x0007e4000c10110a */
.L_x_59:
[----:B------:R-:W-:Y:S05]  /*1b80*/  @!P0 BRA `(.L_x_60) ;  /* 0x0000000000108947 */ /* 0x000fea0003800000 */
[----:B------:R-:W4:Y:S02]  /*1b90*/  LDCU UR7, c[0x0][0x39c] ;  /* 0x00007380ff0777ac */ /* 0x000f240008000800 */
[----:B----4-:R-:W-:-:S04]  /*1ba0*/  ISETP.GE.AND P1, PT, R12, UR7, PT ;  /* 0x000000070c007c0c */ /* 0x010fc8000bf26270 */
[----:B------:R-:W-:-:S13]  /*1bb0*/  ISETP.GE.OR P1, PT, R7, UR6, P1 ;  /* 0x0000000607007c0c */ /* 0x000fda0008f26670 */
[----:B------:R4:W-:Y:S02]  /*1bc0*/  @!P1 STG.E.U8 desc[UR10][R14.64+0x4], RZ ;  /* 0x000004ff0e009986 */ /* 0x0009e4000c10110a */
.L_x_60:
[----:B------:R-:W-:Y:S05]  /*1bd0*/  @!P0 BRA `(.L_x_61) ;  /* 0x0000000000108947 */ /* 0x000fea0003800000 */
[----:B------:R-:W5:Y:S02]  /*1be0*/  LDCU UR7, c[0x0][0x39c] ;  /* 0x00007380ff0777ac */ /* 0x000f640008000800 */
[----:B-----5:R-:W-:-:S04]  /*1bf0*/  ISETP.GE.AND P1, PT, R12, UR7, PT ;  /* 0x000000070c007c0c */ /* 0x020fc8000bf26270 */
[----:B------:R-:W-:-:S13]  /*1c00*/  ISETP.GE.OR P1, PT, R6, UR6, P1 ;  /* 0x0000000606007c0c */ /* 0x000fda0008f26670 */
[----:B------:R0:W-:Y:S02]  /*1c10*/  @!P1 STG.E.U8 desc[UR10][R14.64+0x5], RZ ;  /* 0x000005ff0e009986 */ /* 0x0001e4000c10110a */
.L_x_61:
[----:B------:R-:W-:Y:S05]  /*1c20*/  @!P0 BRA `(.L_x_62) ;  /* 0x0000000000108947 */ /* 0x000fea0003800000 */
[----:B------:R-:W5:Y:S02]  /*1c30*/  LDCU UR7, c[0x0][0x39c] ;  /* 0x00007380ff0777ac */ /* 0x000f640008000800 */
[----:B-----5:R-:W-:-:S04]  /*1c40*/  ISETP.GE.AND P1, PT, R12, UR7, PT ;  /* 0x000000070c007c0c */ /* 0x020fc8000bf26270 */
[----:B------:R-:W-:-:S13]  /*1c50*/  ISETP.GE.OR P1, PT, R5, UR6, P1 ;  /* 0x0000000605007c0c */ /* 0x000fda0008f26670 */
[----:B------:R0:W-:Y:S02]  /*1c60*/  @!P1 STG.E.U8 desc[UR10][R14.64+0x6], RZ ;  /* 0x000006ff0e009986 */ /* 0x0001e4000c10110a */
.L_x_62:
[----:B------:R-:W-:Y:S05]  /*1c70*/  @!P0 BRA `(.L_x_63) ;  /* 0x0000000000108947 */ /* 0x000fea0003800000 */
[----:B------:R-:W5:Y:S02]  /*1c80*/  LDCU UR7, c[0x0][0x39c] ;  /* 0x00007380ff0777ac */ /* 0x000f640008000800 */
[----:B-----5:R-:W-:-:S04]  /*1c90*/  ISETP.GE.AND P1, PT, R12, UR7, PT ;  /* 0x000000070c007c0c */ /* 0x020fc8000bf26270 */
[----:B------:R-:W-:-:S13]  /*1ca0*/  ISETP.GE.OR P1, PT, R4, UR6, P1 ;  /* 0x0000000604007c0c */ /* 0x000fda0008f26670 */
[----:B------:R0:W-:Y:S02]  /*1cb0*/  @!P1 STG.E.U8 desc[UR10][R14.64+0x7], RZ ;  /* 0x000007ff0e009986 */ /* 0x0001e4000c10110a */
.L_x_63:
        /* <DEDUP_REMOVED lines=15> */
.L_x_64:
        /* <DEDUP_REMOVED lines=14> */
.L_x_65:
[----:B------:R-:W-:Y:S05]  /*1e90*/  @!P0 BRA `(.L_x_66) ;  /* 0x0000000000108947 */ /* 0x000fea0003800000 */
[----:B------:R-:W2:Y:S02]  /*1ea0*/  LDCU UR7, c[0x0][0x39c] ;  /* 0x00007380ff0777ac */ /* 0x000ea40008000800 */
[----:B--2---:R-:W-:-:S04]  /*1eb0*/  ISETP.GE.AND P1, PT, R12, UR7, PT ;  /* 0x000000070c007c0c */ /* 0x004fc8000bf26270 */
[----:B------:R-:W-:-:S13]  /*1ec0*/  ISETP.GE.OR P1, PT, R9, UR6, P1 ;  /* 0x0000000609007c0c */ /* 0x000fda0008f26670 */
[----:B------:R2:W-:Y:S02]  /*1ed0*/  @!P1 STG.E.U8 desc[UR10][R14.64+0x2], RZ ;  /* 0x000002ff0e009986 */ /* 0x0005e4000c10110a */
.L_x_66:
[----:B------:R-:W-:Y:S05]  /*1ee0*/  @!P0 BRA `(.L_x_67) ;  /* 0x0000000000108947 */ /* 0x000fea0003800000 */
[----:B------:R-:W3:Y:S02]  /*1ef0*/  LDCU UR7, c[0x0][0x39c] ;  /* 0x00007380ff0777ac */ /* 0x000ee40008000800 */
[----:B---3--:R-:W-:-:S04]  /*1f00*/  ISETP.GE.AND P1, PT, R12, UR7, PT ;  /* 0x000000070c007c0c */ /* 0x008fc8000bf26270 */
[----:B------:R-:W-:-:S13]  /*1f10*/  ISETP.GE.OR P1, PT, R8, UR6, P1 ;  /* 0x0000000608007c0c */ /* 0x000fda0008f26670 */
[----:B------:R3:W-:Y:S02]  /*1f20*/  @!P1 STG.E.U8 desc[UR10][R14.64+0x3], RZ ;  /* 0x000003ff0e009986 */ /* 0x0007e4000c10110a */
.L_x_67:
[----:B------:R-:W-:Y:S05]  /*1f30*/  @!P0 BRA `(.L_x_68) ;  /* 0x0000000000108947 */ /* 0x000fea0003800000 */
[----:B------:R-:W4:Y:S02]  /*1f40*/  LDCU UR7, c[0x0][0x39c] ;  /* 0x00007380ff0777ac */ /* 0x000f240008000800 */
[----:B----4-:R-:W-:-:S04]  /*1f50*/  ISETP.GE.AND P1, PT, R12, UR7, PT ;  /* 0x000000070c007c0c */ /* 0x010fc8000bf26270 */
[----:B------:R-:W-:-:S13]  /*1f60*/  ISETP.GE.OR P1, PT, R7, UR6, P1 ;  /* 0x0000000607007c0c */ /* 0x000fda0008f26670 */
[----:B------:R4:W-:Y:S02]  /*1f70*/  @!P1 STG.E.U8 desc[UR10][R14.64+0x4], RZ ;  /* 0x000004ff0e009986 */ /* 0x0009e4000c10110a */
.L_x_68:
[----:B------:R-:W-:Y:S05]  /*1f80*/  @!P0 BRA `(.L_x_69) ;  /* 0x0000000000108947 */ /* 0x000fea0003800000 */
[----:B------:R-:W5:Y:S02]  /*1f90*/  LDCU UR7, c[0x0][0x39c] ;  /* 0x00007380ff0777ac */ /* 0x000f640008000800 */
[----:B-----5:R-:W-:-:S04]  /*1fa0*/  ISETP.GE.AND P1, PT, R12, UR7, PT ;  /* 0x000000070c007c0c */ /* 0x020fc8000bf26270 */
[----:B------:R-:W-:-:S13]  /*1fb0*/  ISETP.GE.OR P1, PT, R6, UR6, P1 ;  /* 0x0000000606007c0c */ /* 0x000fda0008f26670 */
[----:B------:R0:W-:Y:S02]  /*1fc0*/  @!P1 STG.E.U8 desc[UR10][R14.64+0x5], RZ ;  /* 0x000005ff0e009986 */ /* 0x0001e4000c10110a */
.L_x_69:
[----:B------:R-:W-:Y:S05]  /*1fd0*/  @!P0 BRA `(.L_x_70) ;  /* 0x0000000000108947 */ /* 0x000fea0003800000 */
[----:B------:R-:W5:Y:S02]  /*1fe0*/  LDCU UR7, c[0x0][0x39c] ;  /* 0x00007380ff0777ac */ /* 0x000f640008000800 */
[----:B-----5:R-:W-:-:S04]  /*1ff0*/  ISETP.GE.AND P1, PT, R12, UR7, PT ;  /* 0x000000070c007c0c */ /* 0x020fc8000bf26270 */
[----:B------:R-:W-:-:S13]  /*2000*/  ISETP.GE.OR P1, PT, R5, UR6, P1 ;  /* 0x0000000605007c0c */ /* 0x000fda0008f26670 */
[----:B------:R0:W-:Y:S02]  /*2010*/  @!P1 STG.E.U8 desc[UR10][R14.64+0x6], RZ ;  /* 0x000006ff0e009986 */ /* 0x0001e4000c10110a */
.L_x_70:
[----:B------:R-:W-:Y:S05]  /*2020*/  @!P0 BRA `(.L_x_71) ;  /* 0x0000000000108947 */ /* 0x000fea0003800000 */
[----:B------:R-:W5:Y:S02]  /*2030*/  LDCU UR7, c[0x0][0x39c] ;  /* 0x00007380ff0777ac */ /* 0x000f640008000800 */
[----:B-----5:R-:W-:-:S04]  /*2040*/  ISETP.GE.AND P1, PT, R12, UR7, PT ;  /* 0x000000070c007c0c */ /* 0x020fc8000bf26270 */
[----:B------:R-:W-:-:S13]  /*2050*/  ISETP.GE.OR P1, PT, R4, UR6, P1 ;  /* 0x0000000604007c0c */ /* 0x000fda0008f26670 */
[----:B------:R0:W-:Y:S02]  /*2060*/  @!P1 STG.E.U8 desc[UR10][R14.64+0x7], RZ ;  /* 0x000007ff0e009986 */ /* 0x0001e4000c10110a */
.L_x_71:
        /* <DEDUP_REMOVED lines=15> */
.L_x_72:
        /* <DEDUP_REMOVED lines=14> */
.L_x_73:
[----:B------:R-:W-:Y:S05]  /*2240*/  @!P0 BRA `(.L_x_74) ;  /* 0x0000000000108947 */ /* 0x000fea0003800000 */
[----:B------:R-:W2:Y:S02]  /*2250*/  LDCU UR7, c[0x0][0x39c] ;  /* 0x00007380ff0777ac */ /* 0x000ea40008000800 */
[----:B--2---:R-:W-:-:S04]  /*2260*/  ISETP.GE.AND P1, PT, R12, UR7, PT ;  /* 0x000000070c007c0c */ /* 0x004fc8000bf26270 */
[----:B------:R-:W-:-:S13]  /*2270*/  ISETP.GE.OR P1, PT, R9, UR6, P1 ;  /* 0x0000000609007c0c */ /* 0x000fda0008f26670 */
[----:B------:R2:W-:Y:S02]  /*2280*/  @!P1 STG.E.U8 desc[UR10][R14.64+0x2], RZ ;  /* 0x000002ff0e009986 */ /* 0x0005e4000c10110a */
.L_x_74:
[----:B------:R-:W-:Y:S05]  /*2290*/  @!P0 BRA `(.L_x_75) ;  /* 0x0000000000108947 */ /* 0x000fea0003800000 */
[----:B------:R-:W3:Y:S02]  /*22a0*/  LDCU UR7, c[0x0][0x39c] ;  /* 0x00007380ff0777ac */ /* 0x000ee40008000800 */
[----:B---3--:R-:W-:-:S04]  /*22b0*/  ISETP.GE.AND P1, PT, R12, UR7, PT ;  /* 0x000000070c007c0c */ /* 0x008fc8000bf26270 */
[----:B------:R-:W-:-:S13]  /*22c0*/  ISETP.GE.OR P1, PT, R8, UR6, P1 ;  /* 0x0000000608007c0c */ /* 0x000fda0008f26670 */
[----:B------:R3:W-:Y:S02]  /*22d0*/  @!P1 STG.E.U8 desc[UR10][R14.64+0x3], RZ ;  /* 0x000003ff0e009986 */ /* 0x0007e4000c10110a */
.L_x_75:
[----:B------:R-:W-:Y:S05]  /*22e0*/  @!P0 BRA `(.L_x_76) ;  /* 0x0000000000108947 */ /* 0x000fea0003800000 */
[----:B------:R-:W4:Y:S02]  /*22f0*/  LDCU UR7, c[0x0][0x39c] ;  /* 0x00007380ff0777ac */ /* 0x000f240008000800 */
[----:B----4-:R-:W-:-:S04]  /*2300*/  ISETP.GE.AND P1, PT, R12, UR7, PT ;  /* 0x000000070c007c0c */ /* 0x010fc8000bf26270 */
[----:B------:R-:W-:-:S13]  /*2310*/  ISETP.GE.OR P1, PT, R7, UR6, P1 ;  /* 0x0000000607007c0c */ /* 0x000fda0008f26670 */
[----:B------:R4:W-:Y:S02]  /*2320*/  @!P1 STG.E.U8 desc[UR10][R14.64+0x4], RZ ;  /* 0x000004ff0e009986 */ /* 0x0009e4000c10110a */
.L_x_76:
[----:B------:R-:W-:Y:S05]  /*2330*/  @!P0 BRA `(.L_x_77) ;  /* 0x0000000000108947 */ /* 0x000fea0003800000 */
[----:B------:R-:W5:Y:S02]  /*2340*/  LDCU UR7, c[0x0][0x39c] ;  /* 0x00007380ff0777ac */ /* 0x000f640008000800 */
[----:B-----5:R-:W-:-:S04]  /*2350*/  ISETP.GE.AND P1, PT, R12, UR7, PT ;  /* 0x000000070c007c0c */ /* 0x020fc8000bf26270 */
[----:B------:R-:W-:-:S13]  /*2360*/  ISETP.GE.OR P1, PT, R6, UR6, P1 ;  /* 0x0000000606007c0c */ /* 0x000fda0008f26670 */
[----:B------:R0:W-:Y:S02]  /*2370*/  @!P1 STG.E.U8 desc[UR10][R14.64+0x5], RZ ;  /* 0x000005ff0e009986 */ /* 0x0001e4000c10110a */
.L_x_77:
[----:B------:R-:W-:Y:S05]  /*2380*/  @!P0 BRA `(.L_x_78) ;  /* 0x0000000000108947 */ /* 0x000fea0003800000 */
[----:B------:R-:W5:Y:S02]  /*2390*/  LDCU UR7, c[0x0][0x39c] ;  /* 0x00007380ff0777ac */ /* 0x000f640008000800 */
[----:B-----5:R-:W-:-:S04]  /*23a0*/  ISETP.GE.AND P1, PT, R12, UR7, PT ;  /* 0x000000070c007c0c */ /* 0x020fc8000bf26270 */
[----:B------:R-:W-:-:S13]  /*23b0*/  ISETP.GE.OR P1, PT, R5, UR6, P1 ;  /* 0x0000000605007c0c */ /* 0x000fda0008f26670 */
[----:B------:R0:W-:Y:S02]  /*23c0*/  @!P1 STG.E.U8 desc[UR10][R14.64+0x6], RZ ;  /* 0x000006ff0e009986 */ /* 0x0001e4000c10110a */
.L_x_78:
[----:B------:R-:W-:Y:S05]  /*23d0*/  @!P0 BRA `(.L_x_79) ;  /* 0x0000000000108947 */ /* 0x000fea0003800000 */
[----:B------:R-:W5:Y:S02]  /*23e0*/  LDCU UR7, c[0x0][0x39c] ;  /* 0x00007380ff0777ac */ /* 0x000f640008000800 */
[----:B-----5:R-:W-:-:S04]  /*23f0*/  ISETP.GE.AND P1, PT, R12, UR7, PT ;  /* 0x000000070c007c0c */ /* 0x020fc8000bf26270 */
[----:B------:R-:W-:-:S13]  /*2400*/  ISETP.GE.OR P1, PT, R4, UR6, P1 ;  /* 0x0000000604007c0c */ /* 0x000fda0008f26670 */
[----:B------:R0:W-:Y:S02]  /*2410*/  @!P1 STG.E.U8 desc[UR10][R14.64+0x7], RZ ;  /* 0x000007ff0e009986 */ /* 0x0001e4000c10110a */
.L_x_79:
        /* <DEDUP_REMOVED lines=15> */
.L_x_80:
        /* <DEDUP_REMOVED lines=14> */
.L_x_81:
[----:B------:R-:W-:Y:S05]  /*25f0*/  @!P0 BRA `(.L_x_82) ;  /* 0x0000000000108947 */ /* 0x000fea0003800000 */
[----:B------:R-:W2:Y:S02]  /*2600*/  LDCU UR7, c[0x0][0x39c] ;  /* 0x00007380ff0777ac */ /* 0x000ea40008000800 */
[----:B--2---:R-:W-:-:S04]  /*2610*/  ISETP.GE.AND P1, PT, R12, UR7, PT ;  /* 0x000000070c007c0c */ /* 0x004fc8000bf26270 */
[----:B------:R-:W-:-:S13]  /*2620*/  ISETP.GE.OR P1, PT, R9, UR6, P1 ;  /* 0x0000000609007c0c */ /* 0x000fda0008f26670 */
[----:B------:R2:W-:Y:S02]  /*2630*/  @!P1 STG.E.U8 desc[UR10][R14.64+0x2], RZ ;  /* 0x000002ff0e009986 */ /* 0x0005e4000c10110a */
.L_x_82:
[----:B------:R-:W-:Y:S05]  /*2640*/  @!P0 BRA `(.L_x_83) ;  /* 0x0000000000108947 */ /* 0x000fea0003800000 */
[----:B------:R-:W3:Y:S02]  /*2650*/  LDCU UR7, c[0x0][0x39c] ;  /* 0x00007380ff0777ac */ /* 0x000ee40008000800 */
[----:B---3--:R-:W-:-:S04]  /*2660*/  ISETP.GE.AND P1, PT, R12, UR7, PT ;  /* 0x000000070c007c0c */ /* 0x008fc8000bf26270 */
[----:B------:R-:W-:-:S13]  /*2670*/  ISETP.GE.OR P1, PT, R8, UR6, P1 ;  /* 0x0000000608007c0c */ /* 0x000fda0008f26670 */
[----:B------:R3:W-:Y:S02]  /*2680*/  @!P1 STG.E.U8 desc[UR10][R14.64+0x3], RZ ;  /* 0x000003ff0e009986 */ /* 0x0007e4000c10110a */
.L_x_83:
[----:B------:R-:W-:Y:S05]  /*2690*/  @!P0 BRA `(.L_x_84) ;  /* 0x0000000000108947 */ /* 0x000fea0003800000 */
[----:B------:R-:W4:Y:S02]  /*26a0*/  LDCU UR7, c[0x0][0x39c] ;  /* 0x00007380ff0777ac */ /* 0x000f240008000800 */
[----:B----4-:R-:W-:-:S04]  /*26b0*/  ISETP.GE.AND P1, PT, R12, UR7, PT ;  /* 0x000000070c007c0c */ /* 0x010fc8000bf26270 */
[----:B------:R-:W-:-:S13]  /*26c0*/  ISETP.GE.OR P1, PT, R7, UR6, P1 ;  /* 0x0000000607007c0c */ /* 0x000fda0008f26670 */
[----:B------:R4:W-:Y:S02]  /*26d0*/  @!P1 STG.E.U8 desc[UR10][R14.64+0x4], RZ ;  /* 0x000004ff0e009986 */ /* 0x0009e4000c10110a */
.L_x_84:
[----:B------:R-:W-:Y:S05]  /*26e0*/  @!P0 BRA `(.L_x_85) ;  /* 0x0000000000108947 */ /* 0x000fea0003800000 */
[----:B------:R-:W5:Y:S02]  /*26f0*/  LDCU UR7, c[0x0][0x39c] ;  /* 0x00007380ff0777ac */ /* 0x000f640008000800 */
[----:B-----5:R-:W-:-:S04]  /*2700*/  ISETP.GE.AND P1, PT, R12, UR7, PT ;  /* 0x000000070c007c0c */ /* 0x020fc8000bf26270 */
[----:B------:R-:W-:-:S13]  /*2710*/  ISETP.GE.OR P1, PT, R6, UR6, P1 ;  /* 0x0000000606007c0c */ /* 0x000fda0008f26670 */
[----:B------:R0:W-:Y:S02]  /*2720*/  @!P1 STG.E.U8 desc[UR10][R14.64+0x5], RZ ;  /* 0x000005ff0e009986 */ /* 0x0001e4000c10110a */
.L_x_85:
[----:B------:R-:W-:Y:S05]  /*2730*/  @!P0 BRA `(.L_x_86) ;  /* 0x0000000000108947 */ /* 0x000fea0003800000 */
[----:B------:R-:W5:Y:S02]  /*2740*/  LDCU UR7, c[0x0][0x39c] ;  /* 0x00007380ff0777ac */ /* 0x000f640008000800 */
[----:B-----5:R-:W-:-:S04]  /*2750*/  ISETP.GE.AND P1, PT, R12, UR7, PT ;  /* 0x000000070c007c0c */ /* 0x020fc8000bf26270 */
[----:B------:R-:W-:-:S13]  /*2760*/  ISETP.GE.OR P1, PT, R5, UR6, P1 ;  /* 0x0000000605007c0c */ /* 0x000fda0008f26670 */
[----:B------:R0:W-:Y:S02]  /*2770*/  @!P1 STG.E.U8 desc[UR10][R14.64+0x6], RZ ;  /* 0x000006ff0e009986 */ /* 0x0001e4000c10110a */
.L_x_86:
[----:B------:R-:W-:Y:S05]  /*2780*/  @!P0 BRA `(.L_x_87) ;  /* 0x0000000000108947 */ /* 0x000fea0003800000 */
[----:B------:R-:W5:Y:S02]  /*2790*/  LDCU UR7, c[0x0][0x39c] ;  /* 0x00007380ff0777ac */ /* 0x000f640008000800 */
[----:B-----5:R-:W-:-:S04]  /*27a0*/  ISETP.GE.AND P1, PT, R12, UR7, PT ;  /* 0x000000070c007c0c */ /* 0x020fc8000bf26270 */
[----:B------:R-:W-:-:S13]  /*27b0*/  ISETP.GE.OR P1, PT, R4, UR6, P1 ;  /* 0x0000000604007c0c */ /* 0x000fda0008f26670 */
[----:B------:R0:W-:Y:S02]  /*27c0*/  @!P1 STG.E.U8 desc[UR10][R14.64+0x7], RZ ;  /* 0x000007ff0e009986 */ /* 0x0001e4000c10110a */
.L_x_87:
[----:B------:R-:W-:-:S04]  /*27d0*/  VIADD R13, R11, UR6 ;  /* 0x000000060b0d7c36 */ /* 0x000fc80008000000 */
[----:B------:R-:W-:-:S05]  /*27e0*/  @!P0 IMAD.IADD R11, R2, 0x1, R13 ;  /* 0x00000001020b8824 */ /* 0x000fca00078e020d */
[----:B01234-:R-:W-:-:S04]  /*27f0*/  @!P0 IADD3 R14, P1, PT, R11, UR4, RZ ;  /* 0x000000040b0e8c10 */ /* 0x01ffc8000ff3e0ff */
[----:B------:R-:W-:Y:S01]  /*2800*/  @!P0 LEA.HI.X.SX32 R15, R11, UR5, 0x1, P1 ;  /* 0x000000050b0f8c11 */ /* 0x000fe200088f0eff */
[----:B------:R-:W-:Y:S01]  /*2810*/  VIADD R11, R3, 0x7 ;  /* 0x00000007030b7836 */ /* 0x000fe20000000000 */
[----:B------:R-:W-:-:S03]  /*2820*/  SHF.R.S32.HI R3, RZ, 0x1f, R13 ;  /* 0x0000001fff037819 */ /* 0x000fc6000001140d */
[----:B------:R0:W-:Y:S01]  /*2830*/  @!P0 STG.E.U8 desc[UR10][R14.64], RZ ;  /* 0x000000ff0e008986 */ /* 0x0001e2000c10110a */
[----:B------:R-:W-:Y:S05]  /*2840*/  @!P0 BRA `(.L_x_88) ;  /* 0x00000000001c8947 */ /* 0x000fea0003800000 */
[----:B------:R-:W1:Y:S02]  /*2850*/  LDCU UR7, c[0x0][0x39c] ;  /* 0x00007380ff0777ac */ /* 0x000e640008000800 */
[----:B-1----:R-:W-:-:S04]  /*2860*/  ISETP.GE.AND P1, PT, R11, UR7, PT ;  /* 0x000000070b007c0c */ /* 0x002fc8000bf26270 */
[----:B------:R-:W-:-:S13]  /*2870*/  ISETP.GE.OR P1, PT, R2, UR6, P1 ;  /* 0x0000000602007c0c */ /* 0x000fda0008f26670 */
[----:B------:R-:W-:-:S05]  /*2880*/  @!P1 IMAD.IADD R12, R2, 0x1, R13 ;  /* 0x00000001020c9824 */ /* 0x000fca00078e020d */
[----:B0-----:R-:W-:-:S04]  /*2890*/  @!P1 IADD3 R14, P2, PT, R12, UR4, RZ ;  /* 0x000000040c0e9c10 */ /* 0x001fc8000ff5e0ff */
[----:B------:R-:W-:-:S05]  /*28a0*/  @!P1 LEA.HI.X.SX32 R15, R12, UR5, 0x1, P2 ;  /* 0x000000050c0f9c11 */ /* 0x000fca00090f0eff */
[----:B------:R1:W-:Y:S04]  /*28b0*/  @!P1 STG.E.U8 desc[UR10][R14.64], RZ ;  /* 0x000000ff0e009986 */ /* 0x0003e8000c10110a */
.L_x_88:
[----:B------:R-:W-:-:S04]  /*28c0*/  IADD3 R2, P1, P2, R2, UR4, R13 ;  /* 0x0000000402027c10 */ /* 0x000fc8000fa3e00d */
[----:B------:R-:W-:-:S05]  /*28d0*/  IADD3.X R3, PT, PT, R0, UR5, R3, P1, P2 ;  /* 0x0000000500037c10 */ /* 0x000fca0008fe4403 */
[----:B------:R2:W-:Y:S04]  /*28e0*/  @!P0 STG.E.U8 desc[UR10][R2.64+0x6], RZ ;  /* 0x000006ff02008986 */ /* 0x0005e8000c10110a */
[----:B------:R2:W-:Y:S04]  /*28f0*/  @!P0 STG.E.U8 desc[UR10][R2.64+0x7], RZ ;  /* 0x000007ff02008986 */ /* 0x0005e8000c10110a */
[----:B------:R2:W-:Y:S01]  /*2900*/  @!P0 STG.E.U8 desc[UR10][R2.64+0x1], RZ ;  /* 0x000001ff02008986 */ /* 0x0005e2000c10110a */
[----:B------:R-:W-:Y:S05]  /*2910*/  @!P0 BRA `(.L_x_89) ;  /* 0x0000000000108947 */ /* 0x000fea0003800000 */
[----:B------:R-:W3:Y:S02]  /*2920*/  LDCU UR4, c[0x0][0x39c] ;  /* 0x00007380ff0477ac */ /* 0x000ee40008000800 */
[----:B---3--:R-:W-:-:S04]  /*2930*/  ISETP.GE.AND P1, PT, R11, UR4, PT ;  /* 0x000000040b007c0c */ /* 0x008fc8000bf26270 */
[----:B------:R-:W-:-:S13]  /*2940*/  ISETP.GE.OR P1, PT, R10, UR6, P1 ;  /* 0x000000060a007c0c */ /* 0x000fda0008f26670 */
[----:B------:R3:W-:Y:S02]  /*2950*/  @!P1 STG.E.U8 desc[UR10][R2.64+0x1], RZ ;  /* 0x000001ff02009986 */ /* 0x0007e4000c10110a */
.L_x_89:
[----:B------:R4:W-:Y:S01]  /*2960*/  @!P0 STG.E.U8 desc[UR10][R2.64+0x2], RZ ;  /* 0x000002ff02008986 */ /* 0x0009e2000c10110a */
[----:B------:R-:W-:Y:S05]  /*2970*/  @!P0 BRA `(.L_x_90) ;  /* 0x0000000000108947 */ /* 0x000fea0003800000 */
[----:B------:R-:W5:Y:S02]  /*2980*/  LDCU UR4, c[0x0][0x39c] ;  /* 0x00007380ff0477ac */ /* 0x000f640008000800 */
[----:B-----5:R-:W-:-:S04]  /*2990*/  ISETP.GE.AND P1, PT, R11, UR4, PT ;  /* 0x000000040b007c0c */ /* 0x020fc8000bf26270 */
[----:B------:R-:W-:-:S13]  /*29a0*/  ISETP.GE.OR P1, PT, R9, UR6, P1 ;  /* 0x0000000609007c0c */ /* 0x000fda0008f26670 */
[----:B------:R0:W-:Y:S02]  /*29b0*/  @!P1 STG.E.U8 desc[UR10][R2.64+0x2], RZ ;  /* 0x000002ff02009986 */ /* 0x0001e4000c10110a */
.L_x_90:
[----:B------:R0:W-:Y:S01]  /*29c0*/  @!P0 STG.E.U8 desc[UR10][R2.64+0x3], RZ ;  /* 0x000003ff02008986 */ /* 0x0001e2000c10110a */
[----:B------:R-:W-:Y:S05]  /*29d0*/  @!P0 BRA `(.L_x_91) ;  /* 0x0000000000108947 */ /* 0x000fea0003800000 */
[----:B------:R-:W5:Y:S02]  /*29e0*/  LDCU UR4, c[0x0][0x39c] ;  /* 0x00007380ff0477ac */ /* 0x000f640008000800 */
[----:B-----5:R-:W-:-:S04]  /*29f0*/  ISETP.GE.AND P1, PT, R11, UR4, PT ;  /* 0x000000040b007c0c */ /* 0x020fc8000bf26270 */
[----:B------:R-:W-:-:S13]  /*2a00*/  ISETP.GE.OR P1, PT, R8, UR6, P1 ;  /* 0x0000000608007c0c */ /* 0x000fda0008f26670 */
[----:B------:R0:W-:Y:S02]  /*2a10*/  @!P1 STG.E.U8 desc[UR10][R2.64+0x3], RZ ;  /* 0x000003ff02009986 */ /* 0x0001e4000c10110a */
.L_x_91:
[----:B------:R0:W-:Y:S01]  /*2a20*/  @!P0 STG.E.U8 desc[UR10][R2.64+0x4], RZ ;  /* 0x000004ff02008986 */ /* 0x0001e2000c10110a */
[----:B------:R-:W-:Y:S05]  /*2a30*/  @!P0 BRA `(.L_x_92) ;  /* 0x0000000000108947 */ /* 0x000fea0003800000 */
[----:B------:R-:W5:Y:S02]  /*2a40*/  LDCU UR4, c[0x0][0x39c] ;  /* 0x00007380ff0477ac */ /* 0x000f640008000800 */
[----:B-----5:R-:W-:-:S04]  /*2a50*/  ISETP.GE.AND P1, PT, R11, UR4, PT ;  /* 0x000000040b007c0c */ /* 0x020fc8000bf26270 */
[----:B------:R-:W-:-:S13]  /*2a60*/  ISETP.GE.OR P1, PT, R7, UR6, P1 ;  /* 0x0000000607007c0c */ /* 0x000fda0008f26670 */
[----:B------:R0:W-:Y:S02]  /*2a70*/  @!P1 STG.E.U8 desc[UR10][R2.64+0x4], RZ ;  /* 0x000004ff02009986 */ /* 0x0001e4000c10110a */
.L_x_92:
[----:B------:R0:W-:Y:S01]  /*2a80*/  @!P0 STG.E.U8 desc[UR10][R2.64+0x5], RZ ;  /* 0x000005ff02008986 */ /* 0x0001e2000c10110a */
[----:B------:R-:W-:Y:S05]  /*2a90*/  @!P0 BRA `(.L_x_93) ;  /* 0x0000000000108947 */ /* 0x000fea0003800000 */
[----:B------:R-:W5:Y:S02]  /*2aa0*/  LDCU UR4, c[0x0][0x39c] ;  /* 0x00007380ff0477ac */ /* 0x000f640008000800 */
[----:B-----5:R-:W-:-:S04]  /*2ab0*/  ISETP.GE.AND P1, PT, R11, UR4, PT ;  /* 0x000000040b007c0c */ /* 0x020fc8000bf26270 */
[----:B------:R-:W-:-:S13]  /*2ac0*/  ISETP.GE.OR P1, PT, R6, UR6, P1 ;  /* 0x0000000606007c0c */ /* 0x000fda0008f26670 */
[----:B------:R0:W-:Y:S02]  /*2ad0*/  @!P1 STG.E.U8 desc[UR10][R2.64+0x5], RZ ;  /* 0x000005ff02009986 */ /* 0x0001e4000c10110a */
.L_x_93:
[----:B------:R-:W-:Y:S05]  /*2ae0*/  @!P0 BRA `(.L_x_94) ;  /* 0x0000000000108947 */ /* 0x000fea0003800000 */
[----:B------:R-:W5:Y:S02]  /*2af0*/  LDCU UR4, c[0x0][0x39c] ;  /* 0x00007380ff0477ac */ /* 0x000f640008000800 */
[----:B-----5:R-:W-:-:S04]  /*2b00*/  ISETP.GE.AND P1, PT, R11, UR4, PT ;  /* 0x000000040b007c0c */ /* 0x020fc8000bf26270 */
[----:B------:R-:W-:-:S13]  /*2b10*/  ISETP.GE.OR P1, PT, R5, UR6, P1 ;  /* 0x0000000605007c0c */ /* 0x000fda0008f26670 */
[----:B------:R0:W-:Y:S02]  /*2b20*/  @!P1 STG.E.U8 desc[UR10][R2.64+0x6], RZ ;  /* 0x000006ff02009986 */ /* 0x0001e4000c10110a */
.L_x_94:
[----:B------:R-:W-:Y:S05]  /*2b30*/  @!P0 EXIT ;  /* 0x000000000000894d */ /* 0x000fea0003800000 */
[----:B------:R-:W5:Y:S02]  /*2b40*/  LDCU UR4, c[0x0][0x39c] ;  /* 0x00007380ff0477ac */ /* 0x000f640008000800 */
[----:B-----5:R-:W-:-:S04]  /*2b50*/  ISETP.GE.AND P0, PT, R11, UR4, PT ;  /* 0x000000040b007c0c */ /* 0x020fc8000bf06270 */
[----:B------:R-:W-:-:S13]  /*2b60*/  ISETP.GE.OR P0, PT, R4, UR6, P0 ;  /* 0x0000000604007c0c */ /* 0x000fda0008706670 */
[----:B------:R-:W-:Y:S05]  /*2b70*/  @P0 EXIT ;  /* 0x000000000000094d */ /* 0x000fea0003800000 */
[----:B------:R-:W-:Y:S01]  /*2b80*/  STG.E.U8 desc[UR10][R2.64+0x7], RZ ;  /* 0x000007ff02007986 */ /* 0x000fe2000c10110a */
[----:B------:R-:W-:Y:S05]  /*2b90*/  EXIT ;  /* 0x000000000000794d */ /* 0x000fea0003800000 */
.L_x_95:
[----:B------:R-:W-:-:S00]  /*2ba0*/  BRA `(.L_x_95) ;  /* 0xfffffffc00fc7947 */ /* 0x000fc0000383ffff */
[----:B------:R-:W-:-:S00]  /*2bb0*/  NOP ;  /* 0x0000000000007918 */ /* 0x000fc00000000000 */
        /* <DEDUP_REMOVED lines=12> */
.L_x_96:


//--------------------- .nv.shared._Z17Bool_andor_kernelILi128ELi8ELi128ELi8ELi8ELb0EEvPbS0_S0_iii --------------------------
	.section	.nv.shared._Z17Bool_andor_kernelILi128ELi8ELi128ELi8ELi8ELb0EEvPbS0_S0_iii,"aw",@nobits
	.sectionflags	@""
.nv.shared._Z17Bool_andor_kernelILi128ELi8ELi128ELi8ELi8ELb0EEvPbS0_S0_iii:
	.zero		3072


//--------------------- .nv.shared.reserved.0     --------------------------
	.section	.nv.shared.reserved.0,"aw",@nobits
	.weak		__nv_reservedSMEM_offset_0_alias
	.size		__nv_reservedSMEM_offset_0_alias, 0, 64
	.other		__nv_reservedSMEM_offset_0_alias,@"STO_CUDA_RESERVED_SHARED STV_DEFAULT"
__nv_reservedSMEM_offset_0_alias:
	.zero		0
	.zero		64


//--------------------- .nv.constant0._Z17Bool_andor_kernelILi128ELi8ELi128ELi8ELi8ELb0EEvPbS0_S0_iii --------------------------
	.section	.nv.constant0._Z17Bool_andor_kernelILi128ELi8ELi128ELi8ELi8ELb0EEvPbS0_S0_iii,"a",@progbits
	.sectionflags	@""
	.align	4
.nv.constant0._Z17Bool_andor_kernelILi128ELi8ELi128ELi8ELi8ELb0EEvPbS0_S0_iii:
	.zero		932


//--------------------- SYMBOLS --------------------------

	.type		.nv.reservedSmem.offset0,@object
	.size		.nv.reservedSmem.offset0,0x4
	.type		.nv.reservedSmem.cap,@object
	.size		.nv.reservedSmem.cap,0x4
